//
// Generated by NVIDIA NVVM Compiler
//
// Compiler Build ID: CL-36424714
// Cuda compilation tools, release 13.0, V13.0.88
// Based on NVVM 20.0.0
//

.version 9.0
.target sm_100
.address_size 64

	// .globl	_Z15matrixTransposePfi

.visible .entry _Z15matrixTransposePfi(
	.param .u64 .ptr .align 1 _Z15matrixTransposePfi_param_0,
	.param .u32 _Z15matrixTransposePfi_param_1
)
{
	.reg .pred 	%p<2>;
	.reg .b32 	%r<12>;
	.reg .b32 	%f<3>;
	.reg .b64 	%rd<7>;

	ld.param.u64 	%rd1, [_Z15matrixTransposePfi_param_0];
	ld.param.u32 	%r3, [_Z15matrixTransposePfi_param_1];
	mov.u32 	%r4, %ctaid.y;
	mov.u32 	%r5, %ntid.y;
	mov.u32 	%r6, %tid.y;
	mad.lo.s32 	%r1, %r4, %r5, %r6;
	mov.u32 	%r7, %ctaid.x;
	mov.u32 	%r8, %ntid.x;
	mov.u32 	%r9, %tid.x;
	mad.lo.s32 	%r2, %r7, %r8, %r9;
	setp.gt.s32 	%p1, %r1, %r2;
	@%p1 bra 	$L__BB0_2;
	cvta.to.global.u64 	%rd2, %rd1;
	mad.lo.s32 	%r10, %r3, %r1, %r2;
	mul.wide.s32 	%rd3, %r10, 4;
	add.s64 	%rd4, %rd2, %rd3;
	ld.global.f32 	%f1, [%rd4];
	mad.lo.s32 	%r11, %r3, %r2, %r1;
	mul.wide.s32 	%rd5, %r11, 4;
	add.s64 	%rd6, %rd2, %rd5;
	ld.global.f32 	%f2, [%rd6];
	st.global.f32 	[%rd4], %f2;
	st.global.f32 	[%rd6], %f1;
$L__BB0_2:
	ret;

}
	// .globl	_Z10matrixCopyPfS_i
.visible .entry _Z10matrixCopyPfS_i(
	.param .u64 .ptr .align 1 _Z10matrixCopyPfS_i_param_0,
	.param .u64 .ptr .align 1 _Z10matrixCopyPfS_i_param_1,
	.param .u32 _Z10matrixCopyPfS_i_param_2
)
{
	.reg .b32 	%r<11>;
	.reg .b32 	%f<2>;
	.reg .b64 	%rd<8>;

	ld.param.u64 	%rd1, [_Z10matrixCopyPfS_i_param_0];
	ld.param.u64 	%rd2, [_Z10matrixCopyPfS_i_param_1];
	ld.param.u32 	%r1, [_Z10matrixCopyPfS_i_param_2];
	cvta.to.global.u64 	%rd3, %rd1;
	cvta.to.global.u64 	%rd4, %rd2;
	mov.u32 	%r2, %ctaid.y;
	mov.u32 	%r3, %ntid.y;
	mov.u32 	%r4, %tid.y;
	mad.lo.s32 	%r5, %r2, %r3, %r4;
	mov.u32 	%r6, %ctaid.x;
	mov.u32 	%r7, %ntid.x;
	mov.u32 	%r8, %tid.x;
	mad.lo.s32 	%r9, %r6, %r7, %r8;
	mad.lo.s32 	%r10, %r1, %r5, %r9;
	mul.wide.s32 	%rd5, %r10, 4;
	add.s64 	%rd6, %rd4, %rd5;
	ld.global.f32 	%f1, [%rd6];
	add.s64 	%rd7, %rd3, %rd5;
	st.global.f32 	[%rd7], %f1;
	ret;

}
	// .globl	_Z9matrixMulPfS_S_i
.visible .entry _Z9matrixMulPfS_S_i(
	.param .u64 .ptr .align 1 _Z9matrixMulPfS_S_i_param_0,
	.param .u64 .ptr .align 1 _Z9matrixMulPfS_S_i_param_1,
	.param .u64 .ptr .align 1 _Z9matrixMulPfS_S_i_param_2,
	.param .u32 _Z9matrixMulPfS_S_i_param_3
)
{
	.reg .pred 	%p<10>;
	.reg .b32 	%r<41>;
	.reg .b32 	%f<56>;
	.reg .b64 	%rd<66>;

	ld.param.u64 	%rd14, [_Z9matrixMulPfS_S_i_param_0];
	ld.param.u64 	%rd15, [_Z9matrixMulPfS_S_i_param_1];
	ld.param.u64 	%rd16, [_Z9matrixMulPfS_S_i_param_2];
	ld.param.u32 	%r16, [_Z9matrixMulPfS_S_i_param_3];
	cvta.to.global.u64 	%rd1, %rd16;
	cvta.to.global.u64 	%rd2, %rd15;
	cvta.to.global.u64 	%rd17, %rd14;
	mov.u32 	%r17, %ctaid.y;
	mov.u32 	%r18, %ntid.y;
	mov.u32 	%r19, %tid.y;
	mad.lo.s32 	%r20, %r17, %r18, %r19;
	mov.u32 	%r21, %ctaid.x;
	mov.u32 	%r22, %ntid.x;
	mov.u32 	%r23, %tid.x;
	mad.lo.s32 	%r1, %r21, %r22, %r23;
	mul.lo.s32 	%r2, %r16, %r20;
	add.s32 	%r24, %r2, %r1;
	mul.wide.s32 	%rd18, %r24, 4;
	add.s64 	%rd3, %rd17, %rd18;
	mov.b32 	%r25, 0;
	st.global.u32 	[%rd3], %r25;
	setp.lt.s32 	%p1, %r16, 1;
	@%p1 bra 	$L__BB2_12;
	and.b32  	%r3, %r16, 7;
	setp.lt.u32 	%p2, %r16, 8;
	mov.b32 	%r39, 0;
	mov.f32 	%f53, 0f00000000;
	@%p2 bra 	$L__BB2_4;
	and.b32  	%r39, %r16, 2147483640;
	neg.s32 	%r37, %r39;
	mul.wide.u32 	%rd19, %r16, 4;
	add.s64 	%rd4, %rd1, %rd19;
	mul.wide.u32 	%rd20, %r16, 8;
	add.s64 	%rd5, %rd1, %rd20;
	mul.wide.u32 	%rd21, %r16, 12;
	add.s64 	%rd6, %rd1, %rd21;
	mul.wide.u32 	%rd22, %r16, 16;
	add.s64 	%rd7, %rd1, %rd22;
	mul.wide.u32 	%rd23, %r16, 20;
	add.s64 	%rd8, %rd1, %rd23;
	mul.wide.u32 	%rd24, %r16, 24;
	add.s64 	%rd9, %rd1, %rd24;
	mul.wide.u32 	%rd25, %r16, 28;
	add.s64 	%rd10, %rd1, %rd25;
	mul.wide.u32 	%rd26, %r2, 4;
	add.s64 	%rd27, %rd26, %rd2;
	add.s64 	%rd65, %rd27, 16;
	mov.f32 	%f53, 0f00000000;
	shl.b32 	%r28, %r16, 3;
	mov.u32 	%r36, %r1;
$L__BB2_3:
	.pragma "nounroll";
	mul.wide.s32 	%rd28, %r36, 4;
	add.s64 	%rd29, %rd4, %rd28;
	add.s64 	%rd30, %rd5, %rd28;
	add.s64 	%rd31, %rd6, %rd28;
	add.s64 	%rd32, %rd7, %rd28;
	add.s64 	%rd33, %rd8, %rd28;
	add.s64 	%rd34, %rd9, %rd28;
	add.s64 	%rd35, %rd10, %rd28;
	add.s64 	%rd36, %rd1, %rd28;
	ld.global.f32 	%f10, [%rd65+-16];
	ld.global.f32 	%f11, [%rd36];
	fma.rn.f32 	%f12, %f10, %f11, %f53;
	st.global.f32 	[%rd3], %f12;
	ld.global.f32 	%f13, [%rd65+-12];
	ld.global.f32 	%f14, [%rd29];
	fma.rn.f32 	%f15, %f13, %f14, %f12;
	st.global.f32 	[%rd3], %f15;
	ld.global.f32 	%f16, [%rd65+-8];
	ld.global.f32 	%f17, [%rd30];
	fma.rn.f32 	%f18, %f16, %f17, %f15;
	st.global.f32 	[%rd3], %f18;
	ld.global.f32 	%f19, [%rd65+-4];
	ld.global.f32 	%f20, [%rd31];
	fma.rn.f32 	%f21, %f19, %f20, %f18;
	st.global.f32 	[%rd3], %f21;
	ld.global.f32 	%f22, [%rd65];
	ld.global.f32 	%f23, [%rd32];
	fma.rn.f32 	%f24, %f22, %f23, %f21;
	st.global.f32 	[%rd3], %f24;
	ld.global.f32 	%f25, [%rd65+4];
	ld.global.f32 	%f26, [%rd33];
	fma.rn.f32 	%f27, %f25, %f26, %f24;
	st.global.f32 	[%rd3], %f27;
	ld.global.f32 	%f28, [%rd65+8];
	ld.global.f32 	%f29, [%rd34];
	fma.rn.f32 	%f30, %f28, %f29, %f27;
	st.global.f32 	[%rd3], %f30;
	ld.global.f32 	%f31, [%rd65+12];
	ld.global.f32 	%f32, [%rd35];
	fma.rn.f32 	%f53, %f31, %f32, %f30;
	st.global.f32 	[%rd3], %f53;
	add.s32 	%r37, %r37, 8;
	add.s32 	%r36, %r36, %r28;
	add.s64 	%rd65, %rd65, 32;
	setp.ne.s32 	%p3, %r37, 0;
	@%p3 bra 	$L__BB2_3;
$L__BB2_4:
	setp.eq.s32 	%p4, %r3, 0;
	@%p4 bra 	$L__BB2_12;
	and.b32  	%r11, %r16, 3;
	setp.lt.u32 	%p5, %r3, 4;
	@%p5 bra 	$L__BB2_7;
	add.s32 	%r29, %r39, %r2;
	mul.wide.u32 	%rd37, %r29, 4;
	add.s64 	%rd38, %rd2, %rd37;
	ld.global.f32 	%f33, [%rd38];
	mad.lo.s32 	%r30, %r39, %r16, %r1;
	mul.wide.s32 	%rd39, %r30, 4;
	add.s64 	%rd40, %rd1, %rd39;
	ld.global.f32 	%f34, [%rd40];
	fma.rn.f32 	%f35, %f33, %f34, %f53;
	st.global.f32 	[%rd3], %f35;
	cvt.u64.u32 	%rd41, %r2;
	cvt.u64.u32 	%rd42, %r39;
	add.s64 	%rd43, %rd42, %rd41;
	shl.b64 	%rd44, %rd43, 2;
	add.s64 	%rd45, %rd2, %rd44;
	ld.global.f32 	%f36, [%rd45+4];
	mul.wide.u32 	%rd46, %r16, 4;
	add.s64 	%rd47, %rd40, %rd46;
	ld.global.f32 	%f37, [%rd47];
	fma.rn.f32 	%f38, %f36, %f37, %f35;
	st.global.f32 	[%rd3], %f38;
	ld.global.f32 	%f39, [%rd45+8];
	add.s64 	%rd48, %rd47, %rd46;
	ld.global.f32 	%f40, [%rd48];
	fma.rn.f32 	%f41, %f39, %f40, %f38;
	st.global.f32 	[%rd3], %f41;
	ld.global.f32 	%f42, [%rd45+12];
	add.s64 	%rd49, %rd48, %rd46;
	ld.global.f32 	%f43, [%rd49];
	fma.rn.f32 	%f53, %f42, %f43, %f41;
	st.global.f32 	[%rd3], %f53;
	add.s32 	%r39, %r39, 4;
$L__BB2_7:
	setp.eq.s32 	%p6, %r11, 0;
	@%p6 bra 	$L__BB2_12;
	setp.eq.s32 	%p7, %r11, 1;
	@%p7 bra 	$L__BB2_10;
	add.s32 	%r31, %r39, %r2;
	mul.wide.u32 	%rd50, %r31, 4;
	add.s64 	%rd51, %rd2, %rd50;
	ld.global.f32 	%f44, [%rd51];
	mad.lo.s32 	%r32, %r39, %r16, %r1;
	mul.wide.s32 	%rd52, %r32, 4;
	add.s64 	%rd53, %rd1, %rd52;
	ld.global.f32 	%f45, [%rd53];
	fma.rn.f32 	%f46, %f44, %f45, %f53;
	st.global.f32 	[%rd3], %f46;
	cvt.u64.u32 	%rd54, %r2;
	cvt.u64.u32 	%rd55, %r39;
	add.s64 	%rd56, %rd55, %rd54;
	shl.b64 	%rd57, %rd56, 2;
	add.s64 	%rd58, %rd2, %rd57;
	ld.global.f32 	%f47, [%rd58+4];
	mul.wide.u32 	%rd59, %r16, 4;
	add.s64 	%rd60, %rd53, %rd59;
	ld.global.f32 	%f48, [%rd60];
	fma.rn.f32 	%f53, %f47, %f48, %f46;
	st.global.f32 	[%rd3], %f53;
	add.s32 	%r39, %r39, 2;
$L__BB2_10:
	and.b32  	%r33, %r16, 1;
	setp.eq.b32 	%p8, %r33, 1;
	not.pred 	%p9, %p8;
	@%p9 bra 	$L__BB2_12;
	add.s32 	%r34, %r39, %r2;
	mul.wide.u32 	%rd61, %r34, 4;
	add.s64 	%rd62, %rd2, %rd61;
	ld.global.f32 	%f49, [%rd62];
	mad.lo.s32 	%r35, %r39, %r16, %r1;
	mul.wide.s32 	%rd63, %r35, 4;
	add.s64 	%rd64, %rd1, %rd63;
	ld.global.f32 	%f50, [%rd64];
	fma.rn.f32 	%f51, %f49, %f50, %f53;
	st.global.f32 	[%rd3], %f51;
$L__BB2_12:
	ret;

}
	// .globl	_Z11matrixMinorPfS_ii
.visible .entry _Z11matrixMinorPfS_ii(
	.param .u64 .ptr .align 1 _Z11matrixMinorPfS_ii_param_0,
	.param .u64 .ptr .align 1 _Z11matrixMinorPfS_ii_param_1,
	.param .u32 _Z11matrixMinorPfS_ii_param_2,
	.param .u32 _Z11matrixMinorPfS_ii_param_3
)
{
	.reg .pred 	%p<11>;
	.reg .b32 	%r<45>;
	.reg .b32 	%f<30>;
	.reg .b64 	%rd<21>;

	ld.param.u64 	%rd5, [_Z11matrixMinorPfS_ii_param_0];
	ld.param.u64 	%rd6, [_Z11matrixMinorPfS_ii_param_1];
	ld.param.u32 	%r40, [_Z11matrixMinorPfS_ii_param_2];
	ld.param.u32 	%r27, [_Z11matrixMinorPfS_ii_param_3];
	cvta.to.global.u64 	%rd1, %rd6;
	cvta.to.global.u64 	%rd2, %rd5;
	mov.u32 	%r28, %ctaid.x;
	mov.u32 	%r29, %ntid.x;
	mov.u32 	%r30, %tid.x;
	mad.lo.s32 	%r1, %r28, %r29, %r30;
	setp.lt.s32 	%p1, %r1, %r40;
	@%p1 bra 	$L__BB3_15;
	setp.ge.s32 	%p2, %r40, %r27;
	@%p2 bra 	$L__BB3_14;
	mul.lo.s32 	%r2, %r27, %r1;
	sub.s32 	%r3, %r27, %r40;
	and.b32  	%r4, %r3, 15;
	sub.s32 	%r31, %r40, %r27;
	setp.gt.u32 	%p3, %r31, -16;
	@%p3 bra 	$L__BB3_5;
	and.b32  	%r32, %r3, -16;
	neg.s32 	%r38, %r32;
	add.s64 	%rd3, %rd1, 32;
	add.s32 	%r37, %r40, %r2;
	add.s64 	%rd4, %rd2, 32;
$L__BB3_4:
	.pragma "nounroll";
	mul.wide.s32 	%rd7, %r37, 4;
	add.s64 	%rd8, %rd3, %rd7;
	add.s64 	%rd9, %rd4, %rd7;
	ld.global.f32 	%f1, [%rd8+-32];
	st.global.f32 	[%rd9+-32], %f1;
	ld.global.f32 	%f2, [%rd8+-28];
	st.global.f32 	[%rd9+-28], %f2;
	ld.global.f32 	%f3, [%rd8+-24];
	st.global.f32 	[%rd9+-24], %f3;
	ld.global.f32 	%f4, [%rd8+-20];
	st.global.f32 	[%rd9+-20], %f4;
	ld.global.f32 	%f5, [%rd8+-16];
	st.global.f32 	[%rd9+-16], %f5;
	ld.global.f32 	%f6, [%rd8+-12];
	st.global.f32 	[%rd9+-12], %f6;
	ld.global.f32 	%f7, [%rd8+-8];
	st.global.f32 	[%rd9+-8], %f7;
	ld.global.f32 	%f8, [%rd8+-4];
	st.global.f32 	[%rd9+-4], %f8;
	ld.global.f32 	%f9, [%rd8];
	st.global.f32 	[%rd9], %f9;
	ld.global.f32 	%f10, [%rd8+4];
	st.global.f32 	[%rd9+4], %f10;
	ld.global.f32 	%f11, [%rd8+8];
	st.global.f32 	[%rd9+8], %f11;
	ld.global.f32 	%f12, [%rd8+12];
	st.global.f32 	[%rd9+12], %f12;
	ld.global.f32 	%f13, [%rd8+16];
	st.global.f32 	[%rd9+16], %f13;
	ld.global.f32 	%f14, [%rd8+20];
	st.global.f32 	[%rd9+20], %f14;
	ld.global.f32 	%f15, [%rd8+24];
	st.global.f32 	[%rd9+24], %f15;
	ld.global.f32 	%f16, [%rd8+28];
	st.global.f32 	[%rd9+28], %f16;
	add.s32 	%r40, %r40, 16;
	add.s32 	%r38, %r38, 16;
	add.s32 	%r37, %r37, 16;
	setp.ne.s32 	%p4, %r38, 0;
	@%p4 bra 	$L__BB3_4;
$L__BB3_5:
	setp.eq.s32 	%p5, %r4, 0;
	@%p5 bra 	$L__BB3_14;
	and.b32  	%r14, %r3, 7;
	setp.lt.u32 	%p6, %r4, 8;
	@%p6 bra 	$L__BB3_8;
	add.s32 	%r33, %r40, %r2;
	mul.wide.s32 	%rd10, %r33, 4;
	add.s64 	%rd11, %rd1, %rd10;
	ld.global.f32 	%f17, [%rd11];
	add.s64 	%rd12, %rd2, %rd10;
	st.global.f32 	[%rd12], %f17;
	ld.global.f32 	%f18, [%rd11+4];
	st.global.f32 	[%rd12+4], %f18;
	ld.global.f32 	%f19, [%rd11+8];
	st.global.f32 	[%rd12+8], %f19;
	ld.global.f32 	%f20, [%rd11+12];
	st.global.f32 	[%rd12+12], %f20;
	ld.global.f32 	%f21, [%rd11+16];
	st.global.f32 	[%rd12+16], %f21;
	ld.global.f32 	%f22, [%rd11+20];
	st.global.f32 	[%rd12+20], %f22;
	ld.global.f32 	%f23, [%rd11+24];
	st.global.f32 	[%rd12+24], %f23;
	ld.global.f32 	%f24, [%rd11+28];
	st.global.f32 	[%rd12+28], %f24;
	add.s32 	%r40, %r40, 8;
$L__BB3_8:
	setp.eq.s32 	%p7, %r14, 0;
	@%p7 bra 	$L__BB3_14;
	and.b32  	%r17, %r3, 3;
	setp.lt.u32 	%p8, %r14, 4;
	@%p8 bra 	$L__BB3_11;
	add.s32 	%r34, %r40, %r2;
	mul.wide.s32 	%rd13, %r34, 4;
	add.s64 	%rd14, %rd1, %rd13;
	ld.global.f32 	%f25, [%rd14];
	add.s64 	%rd15, %rd2, %rd13;
	st.global.f32 	[%rd15], %f25;
	ld.global.f32 	%f26, [%rd14+4];
	st.global.f32 	[%rd15+4], %f26;
	ld.global.f32 	%f27, [%rd14+8];
	st.global.f32 	[%rd15+8], %f27;
	ld.global.f32 	%f28, [%rd14+12];
	st.global.f32 	[%rd15+12], %f28;
	add.s32 	%r40, %r40, 4;
$L__BB3_11:
	setp.eq.s32 	%p9, %r17, 0;
	@%p9 bra 	$L__BB3_14;
	add.s32 	%r44, %r40, %r2;
	neg.s32 	%r43, %r17;
$L__BB3_13:
	.pragma "nounroll";
	mul.wide.s32 	%rd16, %r44, 4;
	add.s64 	%rd17, %rd2, %rd16;
	add.s64 	%rd18, %rd1, %rd16;
	ld.global.f32 	%f29, [%rd18];
	st.global.f32 	[%rd17], %f29;
	add.s32 	%r44, %r44, 1;
	add.s32 	%r43, %r43, 1;
	setp.ne.s32 	%p10, %r43, 0;
	@%p10 bra 	$L__BB3_13;
$L__BB3_14:
	ret;
$L__BB3_15:
	mad.lo.s32 	%r35, %r27, %r1, %r1;
	mul.wide.s32 	%rd19, %r35, 4;
	add.s64 	%rd20, %rd2, %rd19;
	mov.b32 	%r36, 1065353216;
	st.global.u32 	[%rd20], %r36;
	bra.uni 	$L__BB3_14;

}
	// .globl	_Z10vectorMaddPfS_S_S_i
.visible .entry _Z10vectorMaddPfS_S_S_i(
	.param .u64 .ptr .align 1 _Z10vectorMaddPfS_S_S_i_param_0,
	.param .u64 .ptr .align 1 _Z10vectorMaddPfS_S_S_i_param_1,
	.param .u64 .ptr .align 1 _Z10vectorMaddPfS_S_S_i_param_2,
	.param .u64 .ptr .align 1 _Z10vectorMaddPfS_S_S_i_param_3,
	.param .u32 _Z10vectorMaddPfS_S_S_i_param_4
)
{
	.reg .pred 	%p<2>;
	.reg .b32 	%r<6>;
	.reg .b32 	%f<5>;
	.reg .b64 	%rd<13>;

	ld.param.u64 	%rd1, [_Z10vectorMaddPfS_S_S_i_param_0];
	ld.param.u64 	%rd2, [_Z10vectorMaddPfS_S_S_i_param_1];
	ld.param.u64 	%rd3, [_Z10vectorMaddPfS_S_S_i_param_2];
	ld.param.u64 	%rd4, [_Z10vectorMaddPfS_S_S_i_param_3];
	ld.param.u32 	%r2, [_Z10vectorMaddPfS_S_S_i_param_4];
	mov.u32 	%r3, %ctaid.x;
	mov.u32 	%r4, %ntid.x;
	mov.u32 	%r5, %tid.x;
	mad.lo.s32 	%r1, %r3, %r4, %r5;
	setp.ge.s32 	%p1, %r1, %r2;
	@%p1 bra 	$L__BB4_2;
	cvta.to.global.u64 	%rd5, %rd2;
	cvta.to.global.u64 	%rd6, %rd4;
	cvta.to.global.u64 	%rd7, %rd3;
	cvta.to.global.u64 	%rd8, %rd1;
	mul.wide.s32 	%rd9, %r1, 4;
	add.s64 	%rd10, %rd5, %rd9;
	ld.global.f32 	%f1, [%rd10];
	ld.global.f32 	%f2, [%rd6];
	add.s64 	%rd11, %rd7, %rd9;
	ld.global.f32 	%f3, [%rd11];
	fma.rn.f32 	%f4, %f2, %f3, %f1;
	add.s64 	%rd12, %rd8, %rd9;
	st.global.f32 	[%rd12], %f4;
$L__BB4_2:
	ret;

}
	// .globl	_Z9vectorMulPfS_i
.visible .entry _Z9vectorMulPfS_i(
	.param .u64 .ptr .align 1 _Z9vectorMulPfS_i_param_0,
	.param .u64 .ptr .align 1 _Z9vectorMulPfS_i_param_1,
	.param .u32 _Z9vectorMulPfS_i_param_2
)
{
	.reg .pred 	%p<11>;
	.reg .b32 	%r<38>;
	.reg .b32 	%f<119>;
	.reg .b64 	%rd<31>;

	ld.param.u64 	%rd11, [_Z9vectorMulPfS_i_param_0];
	ld.param.u64 	%rd12, [_Z9vectorMulPfS_i_param_1];
	ld.param.u32 	%r23, [_Z9vectorMulPfS_i_param_2];
	cvta.to.global.u64 	%rd1, %rd12;
	cvta.to.global.u64 	%rd2, %rd11;
	mov.u32 	%r24, %ctaid.x;
	mov.u32 	%r25, %ntid.x;
	mov.u32 	%r26, %tid.x;
	mad.lo.s32 	%r1, %r24, %r25, %r26;
	setp.ge.s32 	%p1, %r1, %r23;
	@%p1 bra 	$L__BB5_15;
	setp.lt.s32 	%p2, %r23, 1;
	@%p2 bra 	$L__BB5_14;
	mul.wide.s32 	%rd13, %r1, 4;
	add.s64 	%rd3, %rd1, %rd13;
	mul.lo.s32 	%r2, %r23, %r1;
	and.b32  	%r3, %r23, 15;
	setp.lt.u32 	%p3, %r23, 16;
	mov.b32 	%r34, 0;
	@%p3 bra 	$L__BB5_5;
	and.b32  	%r34, %r23, 2147483632;
	neg.s32 	%r32, %r34;
	add.s64 	%rd29, %rd1, 32;
	add.s64 	%rd5, %rd2, 32;
	mov.u32 	%r31, %r2;
$L__BB5_4:
	.pragma "nounroll";
	mul.wide.s32 	%rd14, %r31, 4;
	add.s64 	%rd15, %rd5, %rd14;
	ld.global.f32 	%f1, [%rd3];
	mul.f32 	%f2, %f1, 0fC0000000;
	ld.global.f32 	%f3, [%rd29+-32];
	mul.f32 	%f4, %f2, %f3;
	st.global.f32 	[%rd15+-32], %f4;
	ld.global.f32 	%f5, [%rd3];
	mul.f32 	%f6, %f5, 0fC0000000;
	ld.global.f32 	%f7, [%rd29+-28];
	mul.f32 	%f8, %f6, %f7;
	st.global.f32 	[%rd15+-28], %f8;
	ld.global.f32 	%f9, [%rd3];
	mul.f32 	%f10, %f9, 0fC0000000;
	ld.global.f32 	%f11, [%rd29+-24];
	mul.f32 	%f12, %f10, %f11;
	st.global.f32 	[%rd15+-24], %f12;
	ld.global.f32 	%f13, [%rd3];
	mul.f32 	%f14, %f13, 0fC0000000;
	ld.global.f32 	%f15, [%rd29+-20];
	mul.f32 	%f16, %f14, %f15;
	st.global.f32 	[%rd15+-20], %f16;
	ld.global.f32 	%f17, [%rd3];
	mul.f32 	%f18, %f17, 0fC0000000;
	ld.global.f32 	%f19, [%rd29+-16];
	mul.f32 	%f20, %f18, %f19;
	st.global.f32 	[%rd15+-16], %f20;
	ld.global.f32 	%f21, [%rd3];
	mul.f32 	%f22, %f21, 0fC0000000;
	ld.global.f32 	%f23, [%rd29+-12];
	mul.f32 	%f24, %f22, %f23;
	st.global.f32 	[%rd15+-12], %f24;
	ld.global.f32 	%f25, [%rd3];
	mul.f32 	%f26, %f25, 0fC0000000;
	ld.global.f32 	%f27, [%rd29+-8];
	mul.f32 	%f28, %f26, %f27;
	st.global.f32 	[%rd15+-8], %f28;
	ld.global.f32 	%f29, [%rd3];
	mul.f32 	%f30, %f29, 0fC0000000;
	ld.global.f32 	%f31, [%rd29+-4];
	mul.f32 	%f32, %f30, %f31;
	st.global.f32 	[%rd15+-4], %f32;
	ld.global.f32 	%f33, [%rd3];
	mul.f32 	%f34, %f33, 0fC0000000;
	ld.global.f32 	%f35, [%rd29];
	mul.f32 	%f36, %f34, %f35;
	st.global.f32 	[%rd15], %f36;
	ld.global.f32 	%f37, [%rd3];
	mul.f32 	%f38, %f37, 0fC0000000;
	ld.global.f32 	%f39, [%rd29+4];
	mul.f32 	%f40, %f38, %f39;
	st.global.f32 	[%rd15+4], %f40;
	ld.global.f32 	%f41, [%rd3];
	mul.f32 	%f42, %f41, 0fC0000000;
	ld.global.f32 	%f43, [%rd29+8];
	mul.f32 	%f44, %f42, %f43;
	st.global.f32 	[%rd15+8], %f44;
	ld.global.f32 	%f45, [%rd3];
	mul.f32 	%f46, %f45, 0fC0000000;
	ld.global.f32 	%f47, [%rd29+12];
	mul.f32 	%f48, %f46, %f47;
	st.global.f32 	[%rd15+12], %f48;
	ld.global.f32 	%f49, [%rd3];
	mul.f32 	%f50, %f49, 0fC0000000;
	ld.global.f32 	%f51, [%rd29+16];
	mul.f32 	%f52, %f50, %f51;
	st.global.f32 	[%rd15+16], %f52;
	ld.global.f32 	%f53, [%rd3];
	mul.f32 	%f54, %f53, 0fC0000000;
	ld.global.f32 	%f55, [%rd29+20];
	mul.f32 	%f56, %f54, %f55;
	st.global.f32 	[%rd15+20], %f56;
	ld.global.f32 	%f57, [%rd3];
	mul.f32 	%f58, %f57, 0fC0000000;
	ld.global.f32 	%f59, [%rd29+24];
	mul.f32 	%f60, %f58, %f59;
	st.global.f32 	[%rd15+24], %f60;
	ld.global.f32 	%f61, [%rd3];
	mul.f32 	%f62, %f61, 0fC0000000;
	ld.global.f32 	%f63, [%rd29+28];
	mul.f32 	%f64, %f62, %f63;
	st.global.f32 	[%rd15+28], %f64;
	add.s32 	%r32, %r32, 16;
	add.s64 	%rd29, %rd29, 64;
	add.s32 	%r31, %r31, 16;
	setp.ne.s32 	%p4, %r32, 0;
	@%p4 bra 	$L__BB5_4;
$L__BB5_5:
	setp.eq.s32 	%p5, %r3, 0;
	@%p5 bra 	$L__BB5_14;
	and.b32  	%r11, %r23, 7;
	setp.lt.u32 	%p6, %r3, 8;
	@%p6 bra 	$L__BB5_8;
	ld.global.f32 	%f65, [%rd3];
	mul.f32 	%f66, %f65, 0fC0000000;
	mul.wide.u32 	%rd16, %r34, 4;
	add.s64 	%rd17, %rd1, %rd16;
	ld.global.f32 	%f67, [%rd17];
	mul.f32 	%f68, %f66, %f67;
	add.s32 	%r28, %r34, %r2;
	mul.wide.s32 	%rd18, %r28, 4;
	add.s64 	%rd19, %rd2, %rd18;
	st.global.f32 	[%rd19], %f68;
	ld.global.f32 	%f69, [%rd3];
	mul.f32 	%f70, %f69, 0fC0000000;
	ld.global.f32 	%f71, [%rd17+4];
	mul.f32 	%f72, %f70, %f71;
	st.global.f32 	[%rd19+4], %f72;
	ld.global.f32 	%f73, [%rd3];
	mul.f32 	%f74, %f73, 0fC0000000;
	ld.global.f32 	%f75, [%rd17+8];
	mul.f32 	%f76, %f74, %f75;
	st.global.f32 	[%rd19+8], %f76;
	ld.global.f32 	%f77, [%rd3];
	mul.f32 	%f78, %f77, 0fC0000000;
	ld.global.f32 	%f79, [%rd17+12];
	mul.f32 	%f80, %f78, %f79;
	st.global.f32 	[%rd19+12], %f80;
	ld.global.f32 	%f81, [%rd3];
	mul.f32 	%f82, %f81, 0fC0000000;
	ld.global.f32 	%f83, [%rd17+16];
	mul.f32 	%f84, %f82, %f83;
	st.global.f32 	[%rd19+16], %f84;
	ld.global.f32 	%f85, [%rd3];
	mul.f32 	%f86, %f85, 0fC0000000;
	ld.global.f32 	%f87, [%rd17+20];
	mul.f32 	%f88, %f86, %f87;
	st.global.f32 	[%rd19+20], %f88;
	ld.global.f32 	%f89, [%rd3];
	mul.f32 	%f90, %f89, 0fC0000000;
	ld.global.f32 	%f91, [%rd17+24];
	mul.f32 	%f92, %f90, %f91;
	st.global.f32 	[%rd19+24], %f92;
	ld.global.f32 	%f93, [%rd3];
	mul.f32 	%f94, %f93, 0fC0000000;
	ld.global.f32 	%f95, [%rd17+28];
	mul.f32 	%f96, %f94, %f95;
	st.global.f32 	[%rd19+28], %f96;
	add.s32 	%r34, %r34, 8;
$L__BB5_8:
	setp.eq.s32 	%p7, %r11, 0;
	@%p7 bra 	$L__BB5_14;
	and.b32  	%r14, %r23, 3;
	setp.lt.u32 	%p8, %r11, 4;
	@%p8 bra 	$L__BB5_11;
	ld.global.f32 	%f97, [%rd3];
	mul.f32 	%f98, %f97, 0fC0000000;
	mul.wide.u32 	%rd20, %r34, 4;
	add.s64 	%rd21, %rd1, %rd20;
	ld.global.f32 	%f99, [%rd21];
	mul.f32 	%f100, %f98, %f99;
	add.s32 	%r29, %r34, %r2;
	mul.wide.s32 	%rd22, %r29, 4;
	add.s64 	%rd23, %rd2, %rd22;
	st.global.f32 	[%rd23], %f100;
	ld.global.f32 	%f101, [%rd3];
	mul.f32 	%f102, %f101, 0fC0000000;
	ld.global.f32 	%f103, [%rd21+4];
	mul.f32 	%f104, %f102, %f103;
	st.global.f32 	[%rd23+4], %f104;
	ld.global.f32 	%f105, [%rd3];
	mul.f32 	%f106, %f105, 0fC0000000;
	ld.global.f32 	%f107, [%rd21+8];
	mul.f32 	%f108, %f106, %f107;
	st.global.f32 	[%rd23+8], %f108;
	ld.global.f32 	%f109, [%rd3];
	mul.f32 	%f110, %f109, 0fC0000000;
	ld.global.f32 	%f111, [%rd21+12];
	mul.f32 	%f112, %f110, %f111;
	st.global.f32 	[%rd23+12], %f112;
	add.s32 	%r34, %r34, 4;
$L__BB5_11:
	setp.eq.s32 	%p9, %r14, 0;
	@%p9 bra 	$L__BB5_14;
	add.s32 	%r37, %r34, %r2;
	mul.wide.u32 	%rd24, %r34, 4;
	add.s64 	%rd30, %rd1, %rd24;
	neg.s32 	%r36, %r14;
$L__BB5_13:
	.pragma "nounroll";
	mul.wide.s32 	%rd25, %r37, 4;
	add.s64 	%rd26, %rd2, %rd25;
	ld.global.f32 	%f113, [%rd3];
	mul.f32 	%f114, %f113, 0fC0000000;
	ld.global.f32 	%f115, [%rd30];
	mul.f32 	%f116, %f114, %f115;
	st.global.f32 	[%rd26], %f116;
	add.s32 	%r37, %r37, 1;
	add.s64 	%rd30, %rd30, 4;
	add.s32 	%r36, %r36, 1;
	setp.ne.s32 	%p10, %r36, 0;
	@%p10 bra 	$L__BB5_13;
$L__BB5_14:
	mad.lo.s32 	%r30, %r23, %r1, %r1;
	mul.wide.s32 	%rd27, %r30, 4;
	add.s64 	%rd28, %rd2, %rd27;
	ld.global.f32 	%f117, [%rd28];
	add.f32 	%f118, %f117, 0f3F800000;
	st.global.f32 	[%rd28], %f118;
$L__BB5_15:
	ret;

}
	// .globl	_Z5vnormPfS_i
.visible .entry _Z5vnormPfS_i(
	.param .u64 .ptr .align 1 _Z5vnormPfS_i_param_0,
	.param .u64 .ptr .align 1 _Z5vnormPfS_i_param_1,
	.param .u32 _Z5vnormPfS_i_param_2
)
{
	.reg .pred 	%p<11>;
	.reg .b32 	%r<28>;
	.reg .b32 	%f<84>;
	.reg .b64 	%rd<18>;

	ld.param.u64 	%rd9, [_Z5vnormPfS_i_param_0];
	ld.param.u64 	%rd8, [_Z5vnormPfS_i_param_1];
	ld.param.u32 	%r16, [_Z5vnormPfS_i_param_2];
	cvta.to.global.u64 	%rd1, %rd9;
	mov.u32 	%r17, %ctaid.x;
	mov.u32 	%r18, %ntid.x;
	mul.lo.s32 	%r19, %r17, %r18;
	mov.u32 	%r20, %tid.x;
	neg.s32 	%r21, %r20;
	setp.ne.s32 	%p1, %r19, %r21;
	@%p1 bra 	$L__BB6_15;
	setp.lt.s32 	%p2, %r16, 1;
	mov.f32 	%f83, 0f00000000;
	@%p2 bra 	$L__BB6_14;
	and.b32  	%r1, %r16, 15;
	setp.lt.u32 	%p3, %r16, 16;
	mov.f32 	%f83, 0f00000000;
	mov.b32 	%r25, 0;
	@%p3 bra 	$L__BB6_5;
	and.b32  	%r25, %r16, 2147483632;
	neg.s32 	%r23, %r25;
	add.s64 	%rd16, %rd1, 32;
	mov.f32 	%f83, 0f00000000;
$L__BB6_4:
	.pragma "nounroll";
	ld.global.f32 	%f18, [%rd16+-32];
	fma.rn.f32 	%f19, %f18, %f18, %f83;
	ld.global.f32 	%f20, [%rd16+-28];
	fma.rn.f32 	%f21, %f20, %f20, %f19;
	ld.global.f32 	%f22, [%rd16+-24];
	fma.rn.f32 	%f23, %f22, %f22, %f21;
	ld.global.f32 	%f24, [%rd16+-20];
	fma.rn.f32 	%f25, %f24, %f24, %f23;
	ld.global.f32 	%f26, [%rd16+-16];
	fma.rn.f32 	%f27, %f26, %f26, %f25;
	ld.global.f32 	%f28, [%rd16+-12];
	fma.rn.f32 	%f29, %f28, %f28, %f27;
	ld.global.f32 	%f30, [%rd16+-8];
	fma.rn.f32 	%f31, %f30, %f30, %f29;
	ld.global.f32 	%f32, [%rd16+-4];
	fma.rn.f32 	%f33, %f32, %f32, %f31;
	ld.global.f32 	%f34, [%rd16];
	fma.rn.f32 	%f35, %f34, %f34, %f33;
	ld.global.f32 	%f36, [%rd16+4];
	fma.rn.f32 	%f37, %f36, %f36, %f35;
	ld.global.f32 	%f38, [%rd16+8];
	fma.rn.f32 	%f39, %f38, %f38, %f37;
	ld.global.f32 	%f40, [%rd16+12];
	fma.rn.f32 	%f41, %f40, %f40, %f39;
	ld.global.f32 	%f42, [%rd16+16];
	fma.rn.f32 	%f43, %f42, %f42, %f41;
	ld.global.f32 	%f44, [%rd16+20];
	fma.rn.f32 	%f45, %f44, %f44, %f43;
	ld.global.f32 	%f46, [%rd16+24];
	fma.rn.f32 	%f47, %f46, %f46, %f45;
	ld.global.f32 	%f48, [%rd16+28];
	fma.rn.f32 	%f83, %f48, %f48, %f47;
	add.s32 	%r23, %r23, 16;
	add.s64 	%rd16, %rd16, 64;
	setp.ne.s32 	%p4, %r23, 0;
	@%p4 bra 	$L__BB6_4;
$L__BB6_5:
	setp.eq.s32 	%p5, %r1, 0;
	@%p5 bra 	$L__BB6_14;
	and.b32  	%r7, %r16, 7;
	setp.lt.u32 	%p6, %r1, 8;
	@%p6 bra 	$L__BB6_8;
	mul.wide.u32 	%rd10, %r25, 4;
	add.s64 	%rd11, %rd1, %rd10;
	ld.global.f32 	%f50, [%rd11];
	fma.rn.f32 	%f51, %f50, %f50, %f83;
	ld.global.f32 	%f52, [%rd11+4];
	fma.rn.f32 	%f53, %f52, %f52, %f51;
	ld.global.f32 	%f54, [%rd11+8];
	fma.rn.f32 	%f55, %f54, %f54, %f53;
	ld.global.f32 	%f56, [%rd11+12];
	fma.rn.f32 	%f57, %f56, %f56, %f55;
	ld.global.f32 	%f58, [%rd11+16];
	fma.rn.f32 	%f59, %f58, %f58, %f57;
	ld.global.f32 	%f60, [%rd11+20];
	fma.rn.f32 	%f61, %f60, %f60, %f59;
	ld.global.f32 	%f62, [%rd11+24];
	fma.rn.f32 	%f63, %f62, %f62, %f61;
	ld.global.f32 	%f64, [%rd11+28];
	fma.rn.f32 	%f83, %f64, %f64, %f63;
	add.s32 	%r25, %r25, 8;
$L__BB6_8:
	setp.eq.s32 	%p7, %r7, 0;
	@%p7 bra 	$L__BB6_14;
	and.b32  	%r10, %r16, 3;
	setp.lt.u32 	%p8, %r7, 4;
	@%p8 bra 	$L__BB6_11;
	mul.wide.u32 	%rd12, %r25, 4;
	add.s64 	%rd13, %rd1, %rd12;
	ld.global.f32 	%f66, [%rd13];
	fma.rn.f32 	%f67, %f66, %f66, %f83;
	ld.global.f32 	%f68, [%rd13+4];
	fma.rn.f32 	%f69, %f68, %f68, %f67;
	ld.global.f32 	%f70, [%rd13+8];
	fma.rn.f32 	%f71, %f70, %f70, %f69;
	ld.global.f32 	%f72, [%rd13+12];
	fma.rn.f32 	%f83, %f72, %f72, %f71;
	add.s32 	%r25, %r25, 4;
$L__BB6_11:
	setp.eq.s32 	%p9, %r10, 0;
	@%p9 bra 	$L__BB6_14;
	mul.wide.u32 	%rd14, %r25, 4;
	add.s64 	%rd17, %rd1, %rd14;
	neg.s32 	%r27, %r10;
$L__BB6_13:
	.pragma "nounroll";
	ld.global.f32 	%f73, [%rd17];
	fma.rn.f32 	%f83, %f73, %f73, %f83;
	add.s64 	%rd17, %rd17, 4;
	add.s32 	%r27, %r27, 1;
	setp.ne.s32 	%p10, %r27, 0;
	@%p10 bra 	$L__BB6_13;
$L__BB6_14:
	sqrt.rn.f32 	%f74, %f83;
	cvta.to.global.u64 	%rd15, %rd8;
	st.global.f32 	[%rd15], %f74;
$L__BB6_15:
	ret;

}
	// .globl	_Z10vnorm_flipPfS_ii
.visible .entry _Z10vnorm_flipPfS_ii(
	.param .u64 .ptr .align 1 _Z10vnorm_flipPfS_ii_param_0,
	.param .u64 .ptr .align 1 _Z10vnorm_flipPfS_ii_param_1,
	.param .u32 _Z10vnorm_flipPfS_ii_param_2,
	.param .u32 _Z10vnorm_flipPfS_ii_param_3
)
{
	.reg .pred 	%p<3>;
	.reg .b32 	%r<9>;
	.reg .b32 	%f<4>;
	.reg .b64 	%rd<7>;

	ld.param.u64 	%rd1, [_Z10vnorm_flipPfS_ii_param_0];
	ld.param.u64 	%rd2, [_Z10vnorm_flipPfS_ii_param_1];
	ld.param.u32 	%r1, [_Z10vnorm_flipPfS_ii_param_2];
	ld.param.u32 	%r2, [_Z10vnorm_flipPfS_ii_param_3];
	mov.u32 	%r3, %ctaid.x;
	mov.u32 	%r4, %ntid.x;
	mul.lo.s32 	%r5, %r3, %r4;
	mov.u32 	%r6, %tid.x;
	neg.s32 	%r7, %r6;
	setp.ne.s32 	%p1, %r5, %r7;
	@%p1 bra 	$L__BB7_3;
	cvta.to.global.u64 	%rd3, %rd1;
	mad.lo.s32 	%r8, %r2, %r1, %r1;
	mul.wide.s32 	%rd4, %r8, 4;
	add.s64 	%rd5, %rd3, %rd4;
	ld.global.f32 	%f1, [%rd5];
	setp.leu.f32 	%p2, %f1, 0f00000000;
	@%p2 bra 	$L__BB7_3;
	cvta.to.global.u64 	%rd6, %rd2;
	ld.global.f32 	%f2, [%rd6];
	neg.f32 	%f3, %f2;
	st.global.f32 	[%rd6], %f3;
$L__BB7_3:
	ret;

}
	// .globl	_Z7v_e_setPfii
.visible .entry _Z7v_e_setPfii(
	.param .u64 .ptr .align 1 _Z7v_e_setPfii_param_0,
	.param .u32 _Z7v_e_setPfii_param_1,
	.param .u32 _Z7v_e_setPfii_param_2
)
{
	.reg .pred 	%p<3>;
	.reg .b32 	%r<7>;
	.reg .b32 	%f<2>;
	.reg .b64 	%rd<5>;

	ld.param.u64 	%rd1, [_Z7v_e_setPfii_param_0];
	ld.param.u32 	%r2, [_Z7v_e_setPfii_param_1];
	ld.param.u32 	%r3, [_Z7v_e_setPfii_param_2];
	mov.u32 	%r4, %ctaid.x;
	mov.u32 	%r5, %ntid.x;
	mov.u32 	%r6, %tid.x;
	mad.lo.s32 	%r1, %r4, %r5, %r6;
	setp.ge.s32 	%p1, %r1, %r3;
	@%p1 bra 	$L__BB8_2;
	cvta.to.global.u64 	%rd2, %rd1;
	setp.eq.s32 	%p2, %r1, %r2;
	selp.f32 	%f1, 0f3F800000, 0f00000000, %p2;
	mul.wide.s32 	%rd3, %r1, 4;
	add.s64 	%rd4, %rd2, %rd3;
	st.global.f32 	[%rd4], %f1;
$L__BB8_2:
	ret;

}
	// .globl	_Z4vdivPfS_S_i
.visible .entry _Z4vdivPfS_S_i(
	.param .u64 .ptr .align 1 _Z4vdivPfS_S_i_param_0,
	.param .u64 .ptr .align 1 _Z4vdivPfS_S_i_param_1,
	.param .u64 .ptr .align 1 _Z4vdivPfS_S_i_param_2,
	.param .u32 _Z4vdivPfS_S_i_param_3
)
{
	.reg .pred 	%p<2>;
	.reg .b32 	%r<6>;
	.reg .b32 	%f<4>;
	.reg .b64 	%rd<10>;

	ld.param.u64 	%rd1, [_Z4vdivPfS_S_i_param_0];
	ld.param.u64 	%rd2, [_Z4vdivPfS_S_i_param_1];
	ld.param.u64 	%rd3, [_Z4vdivPfS_S_i_param_2];
	ld.param.u32 	%r2, [_Z4vdivPfS_S_i_param_3];
	mov.u32 	%r3, %ctaid.x;
	mov.u32 	%r4, %ntid.x;
	mov.u32 	%r5, %tid.x;
	mad.lo.s32 	%r1, %r3, %r4, %r5;
	setp.ge.s32 	%p1, %r1, %r2;
	@%p1 bra 	$L__BB9_2;
	cvta.to.global.u64 	%rd4, %rd2;
	cvta.to.global.u64 	%rd5, %rd3;
	cvta.to.global.u64 	%rd6, %rd1;
	mul.wide.s32 	%rd7, %r1, 4;
	add.s64 	%rd8, %rd4, %rd7;
	ld.global.f32 	%f1, [%rd8];
	ld.global.f32 	%f2, [%rd5];
	div.rn.f32 	%f3, %f1, %f2;
	add.s64 	%rd9, %rd6, %rd7;
	st.global.f32 	[%rd9], %f3;
$L__BB9_2:
	ret;

}
	// .globl	_Z4mcolPfS_ii
.visible .entry _Z4mcolPfS_ii(
	.param .u64 .ptr .align 1 _Z4mcolPfS_ii_param_0,
	.param .u64 .ptr .align 1 _Z4mcolPfS_ii_param_1,
	.param .u32 _Z4mcolPfS_ii_param_2,
	.param .u32 _Z4mcolPfS_ii_param_3
)
{
	.reg .pred 	%p<2>;
	.reg .b32 	%r<8>;
	.reg .b32 	%f<2>;
	.reg .b64 	%rd<9>;

	ld.param.u64 	%rd1, [_Z4mcolPfS_ii_param_0];
	ld.param.u64 	%rd2, [_Z4mcolPfS_ii_param_1];
	ld.param.u32 	%r2, [_Z4mcolPfS_ii_param_2];
	ld.param.u32 	%r3, [_Z4mcolPfS_ii_param_3];
	mov.u32 	%r4, %ctaid.x;
	mov.u32 	%r5, %ntid.x;
	mov.u32 	%r6, %tid.x;
	mad.lo.s32 	%r1, %r4, %r5, %r6;
	setp.ge.s32 	%p1, %r1, %r3;
	@%p1 bra 	$L__BB10_2;
	cvta.to.global.u64 	%rd3, %rd1;
	cvta.to.global.u64 	%rd4, %rd2;
	mad.lo.s32 	%r7, %r3, %r1, %r2;
	mul.wide.s32 	%rd5, %r7, 4;
	add.s64 	%rd6, %rd3, %rd5;
	ld.global.f32 	%f1, [%rd6];
	mul.wide.s32 	%rd7, %r1, 4;
	add.s64 	%rd8, %rd4, %rd7;
	st.global.f32 	[%rd8], %f1;
$L__BB10_2:
	ret;

}
	// .globl	_Z5vmMulPfS_S_i
.visible .entry _Z5vmMulPfS_S_i(
	.param .u64 .ptr .align 1 _Z5vmMulPfS_S_i_param_0,
	.param .u64 .ptr .align 1 _Z5vmMulPfS_S_i_param_1,
	.param .u64 .ptr .align 1 _Z5vmMulPfS_S_i_param_2,
	.param .u32 _Z5vmMulPfS_S_i_param_3
)
{
	.reg .pred 	%p<11>;
	.reg .b32 	%r<37>;
	.reg .b32 	%f<112>;
	.reg .b64 	%rd<31>;

	ld.param.u64 	%rd11, [_Z5vmMulPfS_S_i_param_0];
	ld.param.u64 	%rd12, [_Z5vmMulPfS_S_i_param_1];
	ld.param.u64 	%rd10, [_Z5vmMulPfS_S_i_param_2];
	ld.param.u32 	%r23, [_Z5vmMulPfS_S_i_param_3];
	cvta.to.global.u64 	%rd1, %rd12;
	cvta.to.global.u64 	%rd2, %rd11;
	mov.u32 	%r24, %ctaid.x;
	mov.u32 	%r25, %ntid.x;
	mov.u32 	%r26, %tid.x;
	mad.lo.s32 	%r1, %r24, %r25, %r26;
	setp.ge.s32 	%p1, %r1, %r23;
	@%p1 bra 	$L__BB11_15;
	setp.lt.s32 	%p2, %r23, 1;
	mov.f32 	%f111, 0f00000000;
	@%p2 bra 	$L__BB11_14;
	mul.lo.s32 	%r2, %r23, %r1;
	and.b32  	%r3, %r23, 15;
	setp.lt.u32 	%p3, %r23, 16;
	mov.f32 	%f111, 0f00000000;
	mov.b32 	%r33, 0;
	@%p3 bra 	$L__BB11_5;
	and.b32  	%r33, %r23, 2147483632;
	neg.s32 	%r31, %r33;
	add.s64 	%rd3, %rd2, 32;
	add.s64 	%rd29, %rd1, 32;
	mov.f32 	%f111, 0f00000000;
	mov.u32 	%r30, %r2;
$L__BB11_4:
	.pragma "nounroll";
	mul.wide.s32 	%rd13, %r30, 4;
	add.s64 	%rd14, %rd3, %rd13;
	ld.global.f32 	%f18, [%rd14+-32];
	ld.global.f32 	%f19, [%rd29+-32];
	fma.rn.f32 	%f20, %f18, %f19, %f111;
	ld.global.f32 	%f21, [%rd14+-28];
	ld.global.f32 	%f22, [%rd29+-28];
	fma.rn.f32 	%f23, %f21, %f22, %f20;
	ld.global.f32 	%f24, [%rd14+-24];
	ld.global.f32 	%f25, [%rd29+-24];
	fma.rn.f32 	%f26, %f24, %f25, %f23;
	ld.global.f32 	%f27, [%rd14+-20];
	ld.global.f32 	%f28, [%rd29+-20];
	fma.rn.f32 	%f29, %f27, %f28, %f26;
	ld.global.f32 	%f30, [%rd14+-16];
	ld.global.f32 	%f31, [%rd29+-16];
	fma.rn.f32 	%f32, %f30, %f31, %f29;
	ld.global.f32 	%f33, [%rd14+-12];
	ld.global.f32 	%f34, [%rd29+-12];
	fma.rn.f32 	%f35, %f33, %f34, %f32;
	ld.global.f32 	%f36, [%rd14+-8];
	ld.global.f32 	%f37, [%rd29+-8];
	fma.rn.f32 	%f38, %f36, %f37, %f35;
	ld.global.f32 	%f39, [%rd14+-4];
	ld.global.f32 	%f40, [%rd29+-4];
	fma.rn.f32 	%f41, %f39, %f40, %f38;
	ld.global.f32 	%f42, [%rd14];
	ld.global.f32 	%f43, [%rd29];
	fma.rn.f32 	%f44, %f42, %f43, %f41;
	ld.global.f32 	%f45, [%rd14+4];
	ld.global.f32 	%f46, [%rd29+4];
	fma.rn.f32 	%f47, %f45, %f46, %f44;
	ld.global.f32 	%f48, [%rd14+8];
	ld.global.f32 	%f49, [%rd29+8];
	fma.rn.f32 	%f50, %f48, %f49, %f47;
	ld.global.f32 	%f51, [%rd14+12];
	ld.global.f32 	%f52, [%rd29+12];
	fma.rn.f32 	%f53, %f51, %f52, %f50;
	ld.global.f32 	%f54, [%rd14+16];
	ld.global.f32 	%f55, [%rd29+16];
	fma.rn.f32 	%f56, %f54, %f55, %f53;
	ld.global.f32 	%f57, [%rd14+20];
	ld.global.f32 	%f58, [%rd29+20];
	fma.rn.f32 	%f59, %f57, %f58, %f56;
	ld.global.f32 	%f60, [%rd14+24];
	ld.global.f32 	%f61, [%rd29+24];
	fma.rn.f32 	%f62, %f60, %f61, %f59;
	ld.global.f32 	%f63, [%rd14+28];
	ld.global.f32 	%f64, [%rd29+28];
	fma.rn.f32 	%f111, %f63, %f64, %f62;
	add.s32 	%r31, %r31, 16;
	add.s32 	%r30, %r30, 16;
	add.s64 	%rd29, %rd29, 64;
	setp.ne.s32 	%p4, %r31, 0;
	@%p4 bra 	$L__BB11_4;
$L__BB11_5:
	setp.eq.s32 	%p5, %r3, 0;
	@%p5 bra 	$L__BB11_14;
	and.b32  	%r11, %r23, 7;
	setp.lt.u32 	%p6, %r3, 8;
	@%p6 bra 	$L__BB11_8;
	add.s32 	%r28, %r33, %r2;
	mul.wide.s32 	%rd15, %r28, 4;
	add.s64 	%rd16, %rd2, %rd15;
	ld.global.f32 	%f66, [%rd16];
	mul.wide.u32 	%rd17, %r33, 4;
	add.s64 	%rd18, %rd1, %rd17;
	ld.global.f32 	%f67, [%rd18];
	fma.rn.f32 	%f68, %f66, %f67, %f111;
	ld.global.f32 	%f69, [%rd16+4];
	ld.global.f32 	%f70, [%rd18+4];
	fma.rn.f32 	%f71, %f69, %f70, %f68;
	ld.global.f32 	%f72, [%rd16+8];
	ld.global.f32 	%f73, [%rd18+8];
	fma.rn.f32 	%f74, %f72, %f73, %f71;
	ld.global.f32 	%f75, [%rd16+12];
	ld.global.f32 	%f76, [%rd18+12];
	fma.rn.f32 	%f77, %f75, %f76, %f74;
	ld.global.f32 	%f78, [%rd16+16];
	ld.global.f32 	%f79, [%rd18+16];
	fma.rn.f32 	%f80, %f78, %f79, %f77;
	ld.global.f32 	%f81, [%rd16+20];
	ld.global.f32 	%f82, [%rd18+20];
	fma.rn.f32 	%f83, %f81, %f82, %f80;
	ld.global.f32 	%f84, [%rd16+24];
	ld.global.f32 	%f85, [%rd18+24];
	fma.rn.f32 	%f86, %f84, %f85, %f83;
	ld.global.f32 	%f87, [%rd16+28];
	ld.global.f32 	%f88, [%rd18+28];
	fma.rn.f32 	%f111, %f87, %f88, %f86;
	add.s32 	%r33, %r33, 8;
$L__BB11_8:
	setp.eq.s32 	%p7, %r11, 0;
	@%p7 bra 	$L__BB11_14;
	and.b32  	%r14, %r23, 3;
	setp.lt.u32 	%p8, %r11, 4;
	@%p8 bra 	$L__BB11_11;
	add.s32 	%r29, %r33, %r2;
	mul.wide.s32 	%rd19, %r29, 4;
	add.s64 	%rd20, %rd2, %rd19;
	ld.global.f32 	%f90, [%rd20];
	mul.wide.u32 	%rd21, %r33, 4;
	add.s64 	%rd22, %rd1, %rd21;
	ld.global.f32 	%f91, [%rd22];
	fma.rn.f32 	%f92, %f90, %f91, %f111;
	ld.global.f32 	%f93, [%rd20+4];
	ld.global.f32 	%f94, [%rd22+4];
	fma.rn.f32 	%f95, %f93, %f94, %f92;
	ld.global.f32 	%f96, [%rd20+8];
	ld.global.f32 	%f97, [%rd22+8];
	fma.rn.f32 	%f98, %f96, %f97, %f95;
	ld.global.f32 	%f99, [%rd20+12];
	ld.global.f32 	%f100, [%rd22+12];
	fma.rn.f32 	%f111, %f99, %f100, %f98;
	add.s32 	%r33, %r33, 4;
$L__BB11_11:
	setp.eq.s32 	%p9, %r14, 0;
	@%p9 bra 	$L__BB11_14;
	mul.wide.u32 	%rd23, %r33, 4;
	add.s64 	%rd30, %rd1, %rd23;
	add.s32 	%r36, %r33, %r2;
	neg.s32 	%r35, %r14;
$L__BB11_13:
	.pragma "nounroll";
	mul.wide.s32 	%rd24, %r36, 4;
	add.s64 	%rd25, %rd2, %rd24;
	ld.global.f32 	%f101, [%rd25];
	ld.global.f32 	%f102, [%rd30];
	fma.rn.f32 	%f111, %f101, %f102, %f111;
	add.s64 	%rd30, %rd30, 4;
	add.s32 	%r36, %r36, 1;
	add.s32 	%r35, %r35, 1;
	setp.ne.s32 	%p10, %r35, 0;
	@%p10 bra 	$L__BB11_13;
$L__BB11_14:
	cvta.to.global.u64 	%rd26, %rd10;
	mul.wide.s32 	%rd27, %r1, 4;
	add.s64 	%rd28, %rd26, %rd27;
	st.global.f32 	[%rd28], %f111;
$L__BB11_15:
	ret;

}


// ===== COMPILED SASS (sm_100) =====

	.target	sm_100

	.elftype	@"ET_EXEC"


//--------------------- .note.nv.tkinfo           --------------------------
	.section	.note.nv.tkinfo,"",@"SHT_NOTE"
	.sectionflags	@"SHF_NOTE_NV_TKINFO"
	.tkinfo
        /*0018*/ 	.word	0x00000002
        /*0030*/ 	.string	""
        /*0030*/ 	.string	"ptxas"
        /*0030*/ 	.string	"Cuda compilation tools, release 13.0, V13.0.88"
        /*0030*/ 	.string	"Build cuda_13.0.r13.0/compiler.36424714_0"
        /*0030*/ 	.string	"-arch sm_100 -m 64 "



//--------------------- .note.nv.cuinfo           --------------------------
	.section	.note.nv.cuinfo,"",@"SHT_NOTE"
	.sectionflags	@"SHF_NOTE_NV_CUINFO"
        /*0018*/ 	.short	0x0002
        /*001a*/ 	.short	0x0064
        /*001c*/ 	.short	0x0082
	.zero		2


//--------------------- .nv.info                  --------------------------
	.section	.nv.info,"",@"SHT_CUDA_INFO"
	.align	4


	//----- nvinfo : EIATTR_REGCOUNT
	.align		4
        /*0000*/ 	.byte	0x04, 0x2f
        /*0002*/ 	.short	(.L_1 - .L_0)
	.align		4
.L_0:
        /*0004*/ 	.word	index@(_Z15matrixTransposePfi)
        /*0008*/ 	.word	0x0000000c


	//----- nvinfo : EIATTR_FRAME_SIZE
	.align		4
.L_1:
        /*000c*/ 	.byte	0x04, 0x11
        /*000e*/ 	.short	(.L_3 - .L_2)
	.align		4
.L_2:
        /*0010*/ 	.word	index@(_Z15matrixTransposePfi)
        /*0014*/ 	.word	0x00000000


	//----- nvinfo : EIATTR_REGCOUNT
	.align		4
.L_3:
        /*0018*/ 	.byte	0x04, 0x2f
        /*001a*/ 	.short	(.L_5 - .L_4)
	.align		4
.L_4:
        /*001c*/ 	.word	index@(_Z10matrixCopyPfS_i)
        /*0020*/ 	.word	0x0000000a


	//----- nvinfo : EIATTR_FRAME_SIZE
	.align		4
.L_5:
        /*0024*/ 	.byte	0x04, 0x11
        /*0026*/ 	.short	(.L_7 - .L_6)
	.align		4
.L_6:
        /*0028*/ 	.word	index@(_Z10matrixCopyPfS_i)
        /*002c*/ 	.word	0x00000000


	//----- nvinfo : EIATTR_REGCOUNT
	.align		4
.L_7:
        /*0030*/ 	.byte	0x04, 0x2f
        /*0032*/ 	.short	(.L_9 - .L_8)
	.align		4
.L_8:
        /*0034*/ 	.word	index@(_Z9matrixMulPfS_S_i)
        /*0038*/ 	.word	0x00000018


	//----- nvinfo : EIATTR_FRAME_SIZE
	.align		4
.L_9:
        /*003c*/ 	.byte	0x04, 0x11
        /*003e*/ 	.short	(.L_11 - .L_10)
	.align		4
.L_10:
        /*0040*/ 	.word	index@(_Z9matrixMulPfS_S_i)
        /*0044*/ 	.word	0x00000000


	//----- nvinfo : EIATTR_REGCOUNT
	.align		4
.L_11:
        /*0048*/ 	.byte	0x04, 0x2f
        /*004a*/ 	.short	(.L_13 - .L_12)
	.align		4
.L_12:
        /*004c*/ 	.word	index@(_Z11matrixMinorPfS_ii)
        /*0050*/ 	.word	0x00000018


	//----- nvinfo : EIATTR_FRAME_SIZE
	.align		4
.L_13:
        /*0054*/ 	.byte	0x04, 0x11
        /*0056*/ 	.short	(.L_15 - .L_14)
	.align		4
.L_14:
        /*0058*/ 	.word	index@(_Z11matrixMinorPfS_ii)
        /*005c*/ 	.word	0x00000000


	//----- nvinfo : EIATTR_REGCOUNT
	.align		4
.L_15:
        /*0060*/ 	.byte	0x04, 0x2f
        /*0062*/ 	.short	(.L_17 - .L_16)
	.align		4
.L_16:
        /*0064*/ 	.word	index@(_Z10vectorMaddPfS_S_S_i)
        /*0068*/ 	.word	0x0000000e


	//----- nvinfo : EIATTR_FRAME_SIZE
	.align		4
.L_17:
        /*006c*/ 	.byte	0x04, 0x11
        /*006e*/ 	.short	(.L_19 - .L_18)
	.align		4
.L_18:
        /*0070*/ 	.word	index@(_Z10vectorMaddPfS_S_S_i)
        /*0074*/ 	.word	0x00000000


	//----- nvinfo : EIATTR_REGCOUNT
	.align		4
.L_19:
        /*0078*/ 	.byte	0x04, 0x2f
        /*007a*/ 	.short	(.L_21 - .L_20)
	.align		4
.L_20:
        /*007c*/ 	.word	index@(_Z9vectorMulPfS_i)
        /*0080*/ 	.word	0x00000014


	//----- nvinfo : EIATTR_FRAME_SIZE
	.align		4
.L_21:
        /*0084*/ 	.byte	0x04, 0x11
        /*0086*/ 	.short	(.L_23 - .L_22)
	.align		4
.L_22:
        /*0088*/ 	.word	index@(_Z9vectorMulPfS_i)
        /*008c*/ 	.word	0x00000000


	//----- nvinfo : EIATTR_REGCOUNT
	.align		4
.L_23:
        /*0090*/ 	.byte	0x04, 0x2f
        /*0092*/ 	.short	(.L_25 - .L_24)
	.align		4
.L_24:
        /*0094*/ 	.word	index@(_Z5vnormPfS_i)
        /*0098*/ 	.word	0x00000020


	//----- nvinfo : EIATTR_FRAME_SIZE
	.align		4
.L_25:
        /*009c*/ 	.byte	0x04, 0x11
        /*009e*/ 	.short	(.L_27 - .L_26)
	.align		4
.L_26:
        /*00a0*/ 	.word	index@($__internal_1_$__cuda_sm20_sqrt_rn_f32_slowpath)
        /*00a4*/ 	.word	0x00000000


	//----- nvinfo : EIATTR_FRAME_SIZE
	.align		4
.L_27:
        /*00a8*/ 	.byte	0x04, 0x11
        /*00aa*/ 	.short	(.L_29 - .L_28)
	.align		4
.L_28:
        /*00ac*/ 	.word	index@(_Z5vnormPfS_i)
        /*00b0*/ 	.word	0x00000000


	//----- nvinfo : EIATTR_REGCOUNT
	.align		4
.L_29:
        /*00b4*/ 	.byte	0x04, 0x2f
        /*00b6*/ 	.short	(.L_31 - .L_30)
	.align		4
.L_30:
        /*00b8*/ 	.word	index@(_Z10vnorm_flipPfS_ii)
        /*00bc*/ 	.word	0x00000008


	//----- nvinfo : EIATTR_FRAME_SIZE
	.align		4
.L_31:
        /*00c0*/ 	.byte	0x04, 0x11
        /*00c2*/ 	.short	(.L_33 - .L_32)
	.align		4
.L_32:
        /*00c4*/ 	.word	index@(_Z10vnorm_flipPfS_ii)
        /*00c8*/ 	.word	0x00000000


	//----- nvinfo : EIATTR_REGCOUNT
	.align		4
.L_33:
        /*00cc*/ 	.byte	0x04, 0x2f
        /*00ce*/ 	.short	(.L_35 - .L_34)
	.align		4
.L_34:
        /*00d0*/ 	.word	index@(_Z7v_e_setPfii)
        /*00d4*/ 	.word	0x00000008


	//----- nvinfo : EIATTR_FRAME_SIZE
	.align		4
.L_35:
        /*00d8*/ 	.byte	0x04, 0x11
        /*00da*/ 	.short	(.L_37 - .L_36)
	.align		4
.L_36:
        /*00dc*/ 	.word	index@(_Z7v_e_setPfii)
        /*00e0*/ 	.word	0x00000000


	//----- nvinfo : EIATTR_REGCOUNT
	.align		4
.L_37:
        /*00e4*/ 	.byte	0x04, 0x2f
        /*00e6*/ 	.short	(.L_39 - .L_38)
	.align		4
.L_38:
        /*00e8*/ 	.word	index@(_Z4vdivPfS_S_i)
        /*00ec*/ 	.word	0x00000010


	//----- nvinfo : EIATTR_FRAME_SIZE
	.align		4
.L_39:
        /*00f0*/ 	.byte	0x04, 0x11
        /*00f2*/ 	.short	(.L_41 - .L_40)
	.align		4
.L_40:
        /*00f4*/ 	.word	index@($__internal_0_$__cuda_sm3x_div_rn_noftz_f32_slowpath)
        /*00f8*/ 	.word	0x00000000


	//----- nvinfo : EIATTR_FRAME_SIZE
	.align		4
.L_41:
        /*00fc*/ 	.byte	0x04, 0x11
        /*00fe*/ 	.short	(.L_43 - .L_42)
	.align		4
.L_42:
        /*0100*/ 	.word	index@(_Z4vdivPfS_S_i)
        /*0104*/ 	.word	0x00000000


	//----- nvinfo : EIATTR_REGCOUNT
	.align		4
.L_43:
        /*0108*/ 	.byte	0x04, 0x2f
        /*010a*/ 	.short	(.L_45 - .L_44)
	.align		4
.L_44:
        /*010c*/ 	.word	index@(_Z4mcolPfS_ii)
        /*0110*/ 	.word	0x0000000a


	//----- nvinfo : EIATTR_FRAME_SIZE
	.align		4
.L_45:
        /*0114*/ 	.byte	0x04, 0x11
        /*0116*/ 	.short	(.L_47 - .L_46)
	.align		4
.L_46:
        /*0118*/ 	.word	index@(_Z4mcolPfS_ii)
        /*011c*/ 	.word	0x00000000


	//----- nvinfo : EIATTR_REGCOUNT
	.align		4
.L_47:
        /*0120*/ 	.byte	0x04, 0x2f
        /*0122*/ 	.short	(.L_49 - .L_48)
	.align		4
.L_48:
        /*0124*/ 	.word	index@(_Z5vmMulPfS_S_i)
        /*0128*/ 	.word	0x0000001e


	//----- nvinfo : EIATTR_FRAME_SIZE
	.align		4
.L_49:
        /*012c*/ 	.byte	0x04, 0x11
        /*012e*/ 	.short	(.L_51 - .L_50)
	.align		4
.L_50:
        /*0130*/ 	.word	index@(_Z5vmMulPfS_S_i)
        /*0134*/ 	.word	0x00000000


	//----- nvinfo : EIATTR_MIN_STACK_SIZE
	.align		4
.L_51:
        /*0138*/ 	.byte	0x04, 0x12
        /*013a*/ 	.short	(.L_53 - .L_52)
	.align		4
.L_52:
        /*013c*/ 	.word	index@(_Z5vmMulPfS_S_i)
        /*0140*/ 	.word	0x00000000


	//----- nvinfo : EIATTR_MIN_STACK_SIZE
	.align		4
.L_53:
        /*0144*/ 	.byte	0x04, 0x12
        /*0146*/ 	.short	(.L_55 - .L_54)
	.align		4
.L_54:
        /*0148*/ 	.word	index@(_Z4mcolPfS_ii)
        /*014c*/ 	.word	0x00000000


	//----- nvinfo : EIATTR_MIN_STACK_SIZE
	.align		4
.L_55:
        /*0150*/ 	.byte	0x04, 0x12
        /*0152*/ 	.short	(.L_57 - .L_56)
	.align		4
.L_56:
        /*0154*/ 	.word	index@(_Z4vdivPfS_S_i)
        /*0158*/ 	.word	0x00000000


	//----- nvinfo : EIATTR_MIN_STACK_SIZE
	.align		4
.L_57:
        /*015c*/ 	.byte	0x04, 0x12
        /*015e*/ 	.short	(.L_59 - .L_58)
	.align		4
.L_58:
        /*0160*/ 	.word	index@(_Z7v_e_setPfii)
        /*0164*/ 	.word	0x00000000


	//----- nvinfo : EIATTR_MIN_STACK_SIZE
	.align		4
.L_59:
        /*0168*/ 	.byte	0x04, 0x12
        /*016a*/ 	.short	(.L_61 - .L_60)
	.align		4
.L_60:
        /*016c*/ 	.word	index@(_Z10vnorm_flipPfS_ii)
        /*0170*/ 	.word	0x00000000


	//----- nvinfo : EIATTR_MIN_STACK_SIZE
	.align		4
.L_61:
        /*0174*/ 	.byte	0x04, 0x12
        /*0176*/ 	.short	(.L_63 - .L_62)
	.align		4
.L_62:
        /*0178*/ 	.word	index@(_Z5vnormPfS_i)
        /*017c*/ 	.word	0x00000000


	//----- nvinfo : EIATTR_MIN_STACK_SIZE
	.align		4
.L_63:
        /*0180*/ 	.byte	0x04, 0x12
        /*0182*/ 	.short	(.L_65 - .L_64)
	.align		4
.L_64:
        /*0184*/ 	.word	index@(_Z9vectorMulPfS_i)
        /*0188*/ 	.word	0x00000000


	//----- nvinfo : EIATTR_MIN_STACK_SIZE
	.align		4
.L_65:
        /*018c*/ 	.byte	0x04, 0x12
        /*018e*/ 	.short	(.L_67 - .L_66)
	.align		4
.L_66:
        /*0190*/ 	.word	index@(_Z10vectorMaddPfS_S_S_i)
        /*0194*/ 	.word	0x00000000


	//----- nvinfo : EIATTR_MIN_STACK_SIZE
	.align		4
.L_67:
        /*0198*/ 	.byte	0x04, 0x12
        /*019a*/ 	.short	(.L_69 - .L_68)
	.align		4
.L_68:
        /*019c*/ 	.word	index@(_Z11matrixMinorPfS_ii)
        /*01a0*/ 	.word	0x00000000


	//----- nvinfo : EIATTR_MIN_STACK_SIZE
	.align		4
.L_69:
        /*01a4*/ 	.byte	0x04, 0x12
        /*01a6*/ 	.short	(.L_71 - .L_70)
	.align		4
.L_70:
        /*01a8*/ 	.word	index@(_Z9matrixMulPfS_S_i)
        /*01ac*/ 	.word	0x00000000


	//----- nvinfo : EIATTR_MIN_STACK_SIZE
	.align		4
.L_71:
        /*01b0*/ 	.byte	0x04, 0x12
        /*01b2*/ 	.short	(.L_73 - .L_72)
	.align		4
.L_72:
        /*01b4*/ 	.word	index@(_Z10matrixCopyPfS_i)
        /*01b8*/ 	.word	0x00000000


	//----- nvinfo : EIATTR_MIN_STACK_SIZE
	.align		4
.L_73:
        /*01bc*/ 	.byte	0x04, 0x12
        /*01be*/ 	.short	(.L_75 - .L_74)
	.align		4
.L_74:
        /*01c0*/ 	.word	index@(_Z15matrixTransposePfi)
        /*01c4*/ 	.word	0x00000000
.L_75:


//--------------------- .nv.compat                --------------------------
	.section	.nv.compat,"",@"SHT_CUDA_COMPAT_INFO"
	.align	4
        /*0000*/ 	.byte	0x02, 0x09, 0x00, 0x00, 0x02, 0x02, 0x01, 0x00, 0x02, 0x05, 0x05, 0x00, 0x03, 0x07, 0x01, 0x01
        /*0010*/ 	.byte	0x02, 0x03, 0x00, 0x00, 0x02, 0x06, 0x01, 0x00, 0x04, 0x0b, 0x08, 0x00, 0x01, 0x00, 0x00, 0x00
        /*0020*/ 	.byte	0x00, 0x00, 0x00, 0x00


//--------------------- .nv.info._Z5vmMulPfS_S_i  --------------------------
	.section	.nv.info._Z5vmMulPfS_S_i,"",@"SHT_CUDA_INFO"
	.sectionflags	@""
	.align	4


	//----- nvinfo : EIATTR_CUDA_API_VERSION
	.align		4
        /*0000*/ 	.byte	0x04, 0x37
        /*0002*/ 	.short	(.L_77 - .L_76)
.L_76:
        /*0004*/ 	.word	0x00000082


	//----- nvinfo : EIATTR_KPARAM_INFO
	.align		4
.L_77:
        /*0008*/ 	.byte	0x04, 0x17
        /*000a*/ 	.short	(.L_79 - .L_78)
.L_78:
        /*000c*/ 	.word	0x00000000
        /*0010*/ 	.short	0x0003
        /*0012*/ 	.short	0x0018
        /*0014*/ 	.byte	0x00, 0xf0, 0x11, 0x00


	//----- nvinfo : EIATTR_KPARAM_INFO
	.align		4
.L_79:
        /*0018*/ 	.byte	0x04, 0x17
        /*001a*/ 	.short	(.L_81 - .L_80)
.L_80:
        /*001c*/ 	.word	0x00000000
        /*0020*/ 	.short	0x0002
        /*0022*/ 	.short	0x0010
        /*0024*/ 	.byte	0x00, 0xf5, 0x21, 0x00


	//----- nvinfo : EIATTR_KPARAM_INFO
	.align		4
.L_81:
        /*0028*/ 	.byte	0x04, 0x17
        /*002a*/ 	.short	(.L_83 - .L_82)
.L_82:
        /*002c*/ 	.word	0x00000000
        /*0030*/ 	.short	0x0001
        /*0032*/ 	.short	0x0008
        /*0034*/ 	.byte	0x00, 0xf5, 0x21, 0x00


	//----- nvinfo : EIATTR_KPARAM_INFO
	.align		4
.L_83:
        /*0038*/ 	.byte	0x04, 0x17
        /*003a*/ 	.short	(.L_85 - .L_84)
.L_84:
        /*003c*/ 	.word	0x00000000
        /*0040*/ 	.short	0x0000
        /*0042*/ 	.short	0x0000
        /*0044*/ 	.byte	0x00, 0xf5, 0x21, 0x00


	//----- nvinfo : EIATTR_SPARSE_MMA_MASK
	.align		4
.L_85:
        /*0048*/ 	.byte	0x03, 0x50
        /*004a*/ 	.short	0x0000


	//----- nvinfo : EIATTR_MAXREG_COUNT
	.align		4
        /*004c*/ 	.byte	0x03, 0x1b
        /*004e*/ 	.short	0x00ff


	//----- nvinfo : EIATTR_MERCURY_ISA_VERSION
	.align		4
        /*0050*/ 	.byte	0x03, 0x5f
        /*0052*/ 	.short	0x0101


	//----- nvinfo : EIATTR_VRC_CTA_INIT_COUNT
	.align		4
        /*0054*/ 	.byte	0x02, 0x4a
	.zero		1
	.zero		1


	//----- nvinfo : EIATTR_EXIT_INSTR_OFFSETS
	.align		4
        /*0058*/ 	.byte	0x04, 0x1c
        /*005a*/ 	.short	(.L_87 - .L_86)


	//   ....[0]....
.L_86:
        /*005c*/ 	.word	0x00000070


	//   ....[1]....
        /*0060*/ 	.word	0x00000a80


	//----- nvinfo : EIATTR_CBANK_PARAM_SIZE
	.align		4
.L_87:
        /*0064*/ 	.byte	0x03, 0x19
        /*0066*/ 	.short	0x001c


	//----- nvinfo : EIATTR_PARAM_CBANK
	.align		4
        /*0068*/ 	.byte	0x04, 0x0a
        /*006a*/ 	.short	(.L_89 - .L_88)
	.align		4
.L_88:
        /*006c*/ 	.word	index@(.nv.constant0._Z5vmMulPfS_S_i)
        /*0070*/ 	.short	0x0380
        /*0072*/ 	.short	0x001c


	//----- nvinfo : EIATTR_SW_WAR
	.align		4
.L_89:
        /*0074*/ 	.byte	0x04, 0x36
        /*0076*/ 	.short	(.L_91 - .L_90)
.L_90:
        /*0078*/ 	.word	0x00000008
.L_91:


//--------------------- .nv.info._Z4mcolPfS_ii    --------------------------
	.section	.nv.info._Z4mcolPfS_ii,"",@"SHT_CUDA_INFO"
	.sectionflags	@""
	.align	4


	//----- nvinfo : EIATTR_CUDA_API_VERSION
	.align		4
        /*0000*/ 	.byte	0x04, 0x37
        /*0002*/ 	.short	(.L_93 - .L_92)
.L_92:
        /*0004*/ 	.word	0x00000082


	//----- nvinfo : EIATTR_KPARAM_INFO
	.align		4
.L_93:
        /*0008*/ 	.byte	0x04, 0x17
        /*000a*/ 	.short	(.L_95 - .L_94)
.L_94:
        /*000c*/ 	.word	0x00000000
        /*0010*/ 	.short	0x0003
        /*0012*/ 	.short	0x0014
        /*0014*/ 	.byte	0x00, 0xf0, 0x11, 0x00


	//----- nvinfo : EIATTR_KPARAM_INFO
	.align		4
.L_95:
        /*0018*/ 	.byte	0x04, 0x17
        /*001a*/ 	.short	(.L_97 - .L_96)
.L_96:
        /*001c*/ 	.word	0x00000000
        /*0020*/ 	.short	0x0002
        /*0022*/ 	.short	0x0010
        /*0024*/ 	.byte	0x00, 0xf0, 0x11, 0x00


	//----- nvinfo : EIATTR_KPARAM_INFO
	.align		4
.L_97:
        /*0028*/ 	.byte	0x04, 0x17
        /*002a*/ 	.short	(.L_99 - .L_98)
.L_98:
        /*002c*/ 	.word	0x00000000
        /*0030*/ 	.short	0x0001
        /*0032*/ 	.short	0x0008
        /*0034*/ 	.byte	0x00, 0xf5, 0x21, 0x00


	//----- nvinfo : EIATTR_KPARAM_INFO
	.align		4
.L_99:
        /*0038*/ 	.byte	0x04, 0x17
        /*003a*/ 	.short	(.L_101 - .L_100)
.L_100:
        /*003c*/ 	.word	0x00000000
        /*0040*/ 	.short	0x0000
        /*0042*/ 	.short	0x0000
        /*0044*/ 	.byte	0x00, 0xf5, 0x21, 0x00


	//----- nvinfo : EIATTR_SPARSE_MMA_MASK
	.align		4
.L_101:
        /*0048*/ 	.byte	0x03, 0x50
        /*004a*/ 	.short	0x0000


	//----- nvinfo : EIATTR_MAXREG_COUNT
	.align		4
        /*004c*/ 	.byte	0x03, 0x1b
        /*004e*/ 	.short	0x00ff


	//----- nvinfo : EIATTR_MERCURY_ISA_VERSION
	.align		4
        /*0050*/ 	.byte	0x03, 0x5f
        /*0052*/ 	.short	0x0101


	//----- nvinfo : EIATTR_VRC_CTA_INIT_COUNT
	.align		4
        /*0054*/ 	.byte	0x02, 0x4a
	.zero		1
	.zero		1


	//----- nvinfo : EIATTR_EXIT_INSTR_OFFSETS
	.align		4
        /*0058*/ 	.byte	0x04, 0x1c
        /*005a*/ 	.short	(.L_103 - .L_102)


	//   ....[0]....
.L_102:
        /*005c*/ 	.word	0x00000070


	//   ....[1]....
        /*0060*/ 	.word	0x00000110


	//----- nvinfo : EIATTR_CBANK_PARAM_SIZE
	.align		4
.L_103:
        /*0064*/ 	.byte	0x03, 0x19
        /*0066*/ 	.short	0x0018


	//----- nvinfo : EIATTR_PARAM_CBANK
	.align		4
        /*0068*/ 	.byte	0x04, 0x0a
        /*006a*/ 	.short	(.L_105 - .L_104)
	.align		4
.L_104:
        /*006c*/ 	.word	index@(.nv.constant0._Z4mcolPfS_ii)
        /*0070*/ 	.short	0x0380
        /*0072*/ 	.short	0x0018


	//----- nvinfo : EIATTR_SW_WAR
	.align		4
.L_105:
        /*0074*/ 	.byte	0x04, 0x36
        /*0076*/ 	.short	(.L_107 - .L_106)
.L_106:
        /*0078*/ 	.word	0x00000008
.L_107:


//--------------------- .nv.info._Z4vdivPfS_S_i   --------------------------
	.section	.nv.info._Z4vdivPfS_S_i,"",@"SHT_CUDA_INFO"
	.sectionflags	@""
	.align	4


	//----- nvinfo : EIATTR_CUDA_API_VERSION
	.align		4
        /*0000*/ 	.byte	0x04, 0x37
        /*0002*/ 	.short	(.L_109 - .L_108)
.L_108:
        /*0004*/ 	.word	0x00000082


	//----- nvinfo : EIATTR_KPARAM_INFO
	.align		4
.L_109:
        /*0008*/ 	.byte	0x04, 0x17
        /*000a*/ 	.short	(.L_111 - .L_110)
.L_110:
        /*000c*/ 	.word	0x00000000
        /*0010*/ 	.short	0x0003
        /*0012*/ 	.short	0x0018
        /*0014*/ 	.byte	0x00, 0xf0, 0x11, 0x00


	//----- nvinfo : EIATTR_KPARAM_INFO
	.align		4
.L_111:
        /*0018*/ 	.byte	0x04, 0x17
        /*001a*/ 	.short	(.L_113 - .L_112)
.L_112:
        /*001c*/ 	.word	0x00000000
        /*0020*/ 	.short	0x0002
        /*0022*/ 	.short	0x0010
        /*0024*/ 	.byte	0x00, 0xf5, 0x21, 0x00


	//----- nvinfo : EIATTR_KPARAM_INFO
	.align		4
.L_113:
        /*0028*/ 	.byte	0x04, 0x17
        /*002a*/ 	.short	(.L_115 - .L_114)
.L_114:
        /*002c*/ 	.word	0x00000000
        /*0030*/ 	.short	0x0001
        /*0032*/ 	.short	0x0008
        /*0034*/ 	.byte	0x00, 0xf5, 0x21, 0x00


	//----- nvinfo : EIATTR_KPARAM_INFO
	.align		4
.L_115:
        /*0038*/ 	.byte	0x04, 0x17
        /*003a*/ 	.short	(.L_117 - .L_116)
.L_116:
        /*003c*/ 	.word	0x00000000
        /*0040*/ 	.short	0x0000
        /*0042*/ 	.short	0x0000
        /*0044*/ 	.byte	0x00, 0xf5, 0x21, 0x00


	//----- nvinfo : EIATTR_SPARSE_MMA_MASK
	.align		4
.L_117:
        /*0048*/ 	.byte	0x03, 0x50
        /*004a*/ 	.short	0x0000


	//----- nvinfo : EIATTR_MAXREG_COUNT
	.align		4
        /*004c*/ 	.byte	0x03, 0x1b
        /*004e*/ 	.short	0x00ff


	//----- nvinfo : EIATTR_MERCURY_ISA_VERSION
	.align		4
        /*0050*/ 	.byte	0x03, 0x5f
        /*0052*/ 	.short	0x0101


	//----- nvinfo : EIATTR_VRC_CTA_INIT_COUNT
	.align		4
        /*0054*/ 	.byte	0x02, 0x4a
	.zero		1
	.zero		1


	//----- nvinfo : EIATTR_EXIT_INSTR_OFFSETS
	.align		4
        /*0058*/ 	.byte	0x04, 0x1c
        /*005a*/ 	.short	(.L_119 - .L_118)


	//   ....[0]....
.L_118:
        /*005c*/ 	.word	0x00000070


	//   ....[1]....
        /*0060*/ 	.word	0x000001e0


	//----- nvinfo : EIATTR_CRS_STACK_SIZE
	.align		4
.L_119:
        /*0064*/ 	.byte	0x04, 0x1e
        /*0066*/ 	.short	(.L_121 - .L_120)
.L_120:
        /*0068*/ 	.word	0x00000000


	//----- nvinfo : EIATTR_CBANK_PARAM_SIZE
	.align		4
.L_121:
        /*006c*/ 	.byte	0x03, 0x19
        /*006e*/ 	.short	0x001c


	//----- nvinfo : EIATTR_PARAM_CBANK
	.align		4
        /*0070*/ 	.byte	0x04, 0x0a
        /*0072*/ 	.short	(.L_123 - .L_122)
	.align		4
.L_122:
        /*0074*/ 	.word	index@(.nv.constant0._Z4vdivPfS_S_i)
        /*0078*/ 	.short	0x0380
        /*007a*/ 	.short	0x001c


	//----- nvinfo : EIATTR_SW_WAR
	.align		4
.L_123:
        /*007c*/ 	.byte	0x04, 0x36
        /*007e*/ 	.short	(.L_125 - .L_124)
.L_124:
        /*0080*/ 	.word	0x00000008
.L_125:


//--------------------- .nv.info._Z7v_e_setPfii   --------------------------
	.section	.nv.info._Z7v_e_setPfii,"",@"SHT_CUDA_INFO"
	.sectionflags	@""
	.align	4


	//----- nvinfo : EIATTR_CUDA_API_VERSION
	.align		4
        /*0000*/ 	.byte	0x04, 0x37
        /*0002*/ 	.short	(.L_127 - .L_126)
.L_126:
        /*0004*/ 	.word	0x00000082


	//----- nvinfo : EIATTR_KPARAM_INFO
	.align		4
.L_127:
        /*0008*/ 	.byte	0x04, 0x17
        /*000a*/ 	.short	(.L_129 - .L_128)
.L_128:
        /*000c*/ 	.word	0x00000000
        /*0010*/ 	.short	0x0002
        /*0012*/ 	.short	0x000c
        /*0014*/ 	.byte	0x00, 0xf0, 0x11, 0x00


	//----- nvinfo : EIATTR_KPARAM_INFO
	.align		4
.L_129:
        /*0018*/ 	.byte	0x04, 0x17
        /*001a*/ 	.short	(.L_131 - .L_130)
.L_130:
        /*001c*/ 	.word	0x00000000
        /*0020*/ 	.short	0x0001
        /*0022*/ 	.short	0x0008
        /*0024*/ 	.byte	0x00, 0xf0, 0x11, 0x00


	//----- nvinfo : EIATTR_KPARAM_INFO
	.align		4
.L_131:
        /*0028*/ 	.byte	0x04, 0x17
        /*002a*/ 	.short	(.L_133 - .L_132)
.L_132:
        /*002c*/ 	.word	0x00000000
        /*0030*/ 	.short	0x0000
        /*0032*/ 	.short	0x0000
        /*0034*/ 	.byte	0x00, 0xf5, 0x21, 0x00


	//----- nvinfo : EIATTR_SPARSE_MMA_MASK
	.align		4
.L_133:
        /*0038*/ 	.byte	0x03, 0x50
        /*003a*/ 	.short	0x0000


	//----- nvinfo : EIATTR_MAXREG_COUNT
	.align		4
        /*003c*/ 	.byte	0x03, 0x1b
        /*003e*/ 	.short	0x00ff


	//----- nvinfo : EIATTR_MERCURY_ISA_VERSION
	.align		4
        /*0040*/ 	.byte	0x03, 0x5f
        /*0042*/ 	.short	0x0101


	//----- nvinfo : EIATTR_VRC_CTA_INIT_COUNT
	.align		4
        /*0044*/ 	.byte	0x02, 0x4a
	.zero		1
	.zero		1


	//----- nvinfo : EIATTR_EXIT_INSTR_OFFSETS
	.align		4
        /*0048*/ 	.byte	0x04, 0x1c
        /*004a*/ 	.short	(.L_135 - .L_134)


	//   ....[0]....
.L_134:
        /*004c*/ 	.word	0x00000070


	//   ....[1]....
        /*0050*/ 	.word	0x000000f0


	//----- nvinfo : EIATTR_CBANK_PARAM_SIZE
	.align		4
.L_135:
        /*0054*/ 	.byte	0x03, 0x19
        /*0056*/ 	.short	0x0010


	//----- nvinfo : EIATTR_PARAM_CBANK
	.align		4
        /*0058*/ 	.byte	0x04, 0x0a
        /*005a*/ 	.short	(.L_137 - .L_136)
	.align		4
.L_136:
        /*005c*/ 	.word	index@(.nv.constant0._Z7v_e_setPfii)
        /*0060*/ 	.short	0x0380
        /*0062*/ 	.short	0x0010


	//----- nvinfo : EIATTR_SW_WAR
	.align		4
.L_137:
        /*0064*/ 	.byte	0x04, 0x36
        /*0066*/ 	.short	(.L_139 - .L_138)
.L_138:
        /*0068*/ 	.word	0x00000008
.L_139:


//--------------------- .nv.info._Z10vnorm_flipPfS_ii --------------------------
	.section	.nv.info._Z10vnorm_flipPfS_ii,"",@"SHT_CUDA_INFO"
	.sectionflags	@""
	.align	4


	//----- nvinfo : EIATTR_CUDA_API_VERSION
	.align		4
        /*0000*/ 	.byte	0x04, 0x37
        /*0002*/ 	.short	(.L_141 - .L_140)
.L_140:
        /*0004*/ 	.word	0x00000082


	//----- nvinfo : EIATTR_KPARAM_INFO
	.align		4
.L_141:
        /*0008*/ 	.byte	0x04, 0x17
        /*000a*/ 	.short	(.L_143 - .L_142)
.L_142:
        /*000c*/ 	.word	0x00000000
        /*0010*/ 	.short	0x0003
        /*0012*/ 	.short	0x0014
        /*0014*/ 	.byte	0x00, 0xf0, 0x11, 0x00


	//----- nvinfo : EIATTR_KPARAM_INFO
	.align		4
.L_143:
        /*0018*/ 	.byte	0x04, 0x17
        /*001a*/ 	.short	(.L_145 - .L_144)
.L_144:
        /*001c*/ 	.word	0x00000000
        /*0020*/ 	.short	0x0002
        /*0022*/ 	.short	0x0010
        /*0024*/ 	.byte	0x00, 0xf0, 0x11, 0x00


	//----- nvinfo : EIATTR_KPARAM_INFO
	.align		4
.L_145:
        /*0028*/ 	.byte	0x04, 0x17
        /*002a*/ 	.short	(.L_147 - .L_146)
.L_146:
        /*002c*/ 	.word	0x00000000
        /*0030*/ 	.short	0x0001
        /*0032*/ 	.short	0x0008
        /*0034*/ 	.byte	0x00, 0xf5, 0x21, 0x00


	//----- nvinfo : EIATTR_KPARAM_INFO
	.align		4
.L_147:
        /*0038*/ 	.byte	0x04, 0x17
        /*003a*/ 	.short	(.L_149 - .L_148)
.L_148:
        /*003c*/ 	.word	0x00000000
        /*0040*/ 	.short	0x0000
        /*0042*/ 	.short	0x0000
        /*0044*/ 	.byte	0x00, 0xf5, 0x21, 0x00


	//----- nvinfo : EIATTR_SPARSE_MMA_MASK
	.align		4
.L_149:
        /*0048*/ 	.byte	0x03, 0x50
        /*004a*/ 	.short	0x0000


	//----- nvinfo : EIATTR_MAXREG_COUNT
	.align		4
        /*004c*/ 	.byte	0x03, 0x1b
        /*004e*/ 	.short	0x00ff


	//----- nvinfo : EIATTR_MERCURY_ISA_VERSION
	.align		4
        /*0050*/ 	.byte	0x03, 0x5f
        /*0052*/ 	.short	0x0101


	//----- nvinfo : EIATTR_VRC_CTA_INIT_COUNT
	.align		4
        /*0054*/ 	.byte	0x02, 0x4a
	.zero		1
	.zero		1


	//----- nvinfo : EIATTR_EXIT_INSTR_OFFSETS
	.align		4
        /*0058*/ 	.byte	0x04, 0x1c
        /*005a*/ 	.short	(.L_151 - .L_150)


	//   ....[0]....
.L_150:
        /*005c*/ 	.word	0x00000070


	//   ....[1]....
        /*0060*/ 	.word	0x000000f0


	//   ....[2]....
        /*0064*/ 	.word	0x00000140


	//----- nvinfo : EIATTR_CBANK_PARAM_SIZE
	.align		4
.L_151:
        /*0068*/ 	.byte	0x03, 0x19
        /*006a*/ 	.short	0x0018


	//----- nvinfo : EIATTR_PARAM_CBANK
	.align		4
        /*006c*/ 	.byte	0x04, 0x0a
        /*006e*/ 	.short	(.L_153 - .L_152)
	.align		4
.L_152:
        /*0070*/ 	.word	index@(.nv.constant0._Z10vnorm_flipPfS_ii)
        /*0074*/ 	.short	0x0380
        /*0076*/ 	.short	0x0018


	//----- nvinfo : EIATTR_SW_WAR
	.align		4
.L_153:
        /*0078*/ 	.byte	0x04, 0x36
        /*007a*/ 	.short	(.L_155 - .L_154)
.L_154:
        /*007c*/ 	.word	0x00000008
.L_155:


//--------------------- .nv.info._Z5vnormPfS_i    --------------------------
	.section	.nv.info._Z5vnormPfS_i,"",@"SHT_CUDA_INFO"
	.sectionflags	@""
	.align	4


	//----- nvinfo : EIATTR_CUDA_API_VERSION
	.align		4
        /*0000*/ 	.byte	0x04, 0x37
        /*0002*/ 	.short	(.L_157 - .L_156)
.L_156:
        /*0004*/ 	.word	0x00000082


	//----- nvinfo : EIATTR_KPARAM_INFO
	.align		4
.L_157:
        /*0008*/ 	.byte	0x04, 0x17
        /*000a*/ 	.short	(.L_159 - .L_158)
.L_158:
        /*000c*/ 	.word	0x00000000
        /*0010*/ 	.short	0x0002
        /*0012*/ 	.short	0x0010
        /*0014*/ 	.byte	0x00, 0xf0, 0x11, 0x00


	//----- nvinfo : EIATTR_KPARAM_INFO
	.align		4
.L_159:
        /*0018*/ 	.byte	0x04, 0x17
        /*001a*/ 	.short	(.L_161 - .L_160)
.L_160:
        /*001c*/ 	.word	0x00000000
        /*0020*/ 	.short	0x0001
        /*0022*/ 	.short	0x0008
        /*0024*/ 	.byte	0x00, 0xf5, 0x21, 0x00


	//----- nvinfo : EIATTR_KPARAM_INFO
	.align		4
.L_161:
        /*0028*/ 	.byte	0x04, 0x17
        /*002a*/ 	.short	(.L_163 - .L_162)
.L_162:
        /*002c*/ 	.word	0x00000000
        /*0030*/ 	.short	0x0000
        /*0032*/ 	.short	0x0000
        /*0034*/ 	.byte	0x00, 0xf5, 0x21, 0x00


	//----- nvinfo : EIATTR_SPARSE_MMA_MASK
	.align		4
.L_163:
        /*0038*/ 	.byte	0x03, 0x50
        /*003a*/ 	.short	0x0000


	//----- nvinfo : EIATTR_MAXREG_COUNT
	.align		4
        /*003c*/ 	.byte	0x03, 0x1b
        /*003e*/ 	.short	0x00ff


	//----- nvinfo : EIATTR_MERCURY_ISA_VERSION
	.align		4
        /*0040*/ 	.byte	0x03, 0x5f
        /*0042*/ 	.short	0x0101


	//----- nvinfo : EIATTR_VRC_CTA_INIT_COUNT
	.align		4
        /*0044*/ 	.byte	0x02, 0x4a
	.zero		1
	.zero		1


	//----- nvinfo : EIATTR_EXIT_INSTR_OFFSETS
	.align		4
        /*0048*/ 	.byte	0x04, 0x1c
        /*004a*/ 	.short	(.L_165 - .L_164)


	//   ....[0]....
.L_164:
        /*004c*/ 	.word	0x00000070


	//   ....[1]....
        /*0050*/ 	.word	0x00000840


	//----- nvinfo : EIATTR_CRS_STACK_SIZE
	.align		4
.L_165:
        /*0054*/ 	.byte	0x04, 0x1e
        /*0056*/ 	.short	(.L_167 - .L_166)
.L_166:
        /*0058*/ 	.word	0x00000000


	//----- nvinfo : EIATTR_CBANK_PARAM_SIZE
	.align		4
.L_167:
        /*005c*/ 	.byte	0x03, 0x19
        /*005e*/ 	.short	0x0014


	//----- nvinfo : EIATTR_PARAM_CBANK
	.align		4
        /*0060*/ 	.byte	0x04, 0x0a
        /*0062*/ 	.short	(.L_169 - .L_168)
	.align		4
.L_168:
        /*0064*/ 	.word	index@(.nv.constant0._Z5vnormPfS_i)
        /*0068*/ 	.short	0x0380
        /*006a*/ 	.short	0x0014


	//----- nvinfo : EIATTR_SW_WAR
	.align		4
.L_169:
        /*006c*/ 	.byte	0x04, 0x36
        /*006e*/ 	.short	(.L_171 - .L_170)
.L_170:
        /*0070*/ 	.word	0x00000008
.L_171:


//--------------------- .nv.info._Z9vectorMulPfS_i --------------------------
	.section	.nv.info._Z9vectorMulPfS_i,"",@"SHT_CUDA_INFO"
	.sectionflags	@""
	.align	4


	//----- nvinfo : EIATTR_CUDA_API_VERSION
	.align		4
        /*0000*/ 	.byte	0x04, 0x37
        /*0002*/ 	.short	(.L_173 - .L_172)
.L_172:
        /*0004*/ 	.word	0x00000082


	//----- nvinfo : EIATTR_KPARAM_INFO
	.align		4
.L_173:
        /*0008*/ 	.byte	0x04, 0x17
        /*000a*/ 	.short	(.L_175 - .L_174)
.L_174:
        /*000c*/ 	.word	0x00000000
        /*0010*/ 	.short	0x0002
        /*0012*/ 	.short	0x0010
        /*0014*/ 	.byte	0x00, 0xf0, 0x11, 0x00


	//----- nvinfo : EIATTR_KPARAM_INFO
	.align		4
.L_175:
        /*0018*/ 	.byte	0x04, 0x17
        /*001a*/ 	.short	(.L_177 - .L_176)
.L_176:
        /*001c*/ 	.word	0x00000000
        /*0020*/ 	.short	0x0001
        /*0022*/ 	.short	0x0008
        /*0024*/ 	.byte	0x00, 0xf5, 0x21, 0x00


	//----- nvinfo : EIATTR_KPARAM_INFO
	.align		4
.L_177:
        /*0028*/ 	.byte	0x04, 0x17
        /*002a*/ 	.short	(.L_179 - .L_178)
.L_178:
        /*002c*/ 	.word	0x00000000
        /*0030*/ 	.short	0x0000
        /*0032*/ 	.short	0x0000
        /*0034*/ 	.byte	0x00, 0xf5, 0x21, 0x00


	//----- nvinfo : EIATTR_SPARSE_MMA_MASK
	.align		4
.L_179:
        /*0038*/ 	.byte	0x03, 0x50
        /*003a*/ 	.short	0x0000


	//----- nvinfo : EIATTR_MAXREG_COUNT
	.align		4
        /*003c*/ 	.byte	0x03, 0x1b
        /*003e*/ 	.short	0x00ff


	//----- nvinfo : EIATTR_MERCURY_ISA_VERSION
	.align		4
        /*0040*/ 	.byte	0x03, 0x5f
        /*0042*/ 	.short	0x0101


	//----- nvinfo : EIATTR_VRC_CTA_INIT_COUNT
	.align		4
        /*0044*/ 	.byte	0x02, 0x4a
	.zero		1
	.zero		1


	//----- nvinfo : EIATTR_EXIT_INSTR_OFFSETS
	.align		4
        /*0048*/ 	.byte	0x04, 0x1c
        /*004a*/ 	.short	(.L_181 - .L_180)


	//   ....[0]....
.L_180:
        /*004c*/ 	.word	0x00000070


	//   ....[1]....
        /*0050*/ 	.word	0x00000e30


	//----- nvinfo : EIATTR_CBANK_PARAM_SIZE
	.align		4
.L_181:
        /*0054*/ 	.byte	0x03, 0x19
        /*0056*/ 	.short	0x0014


	//----- nvinfo : EIATTR_PARAM_CBANK
	.align		4
        /*0058*/ 	.byte	0x04, 0x0a
        /*005a*/ 	.short	(.L_183 - .L_182)
	.align		4
.L_182:
        /*005c*/ 	.word	index@(.nv.constant0._Z9vectorMulPfS_i)
        /*0060*/ 	.short	0x0380
        /*0062*/ 	.short	0x0014


	//----- nvinfo : EIATTR_SW_WAR
	.align		4
.L_183:
        /*0064*/ 	.byte	0x04, 0x36
        /*0066*/ 	.short	(.L_185 - .L_184)
.L_184:
        /*0068*/ 	.word	0x00000008
.L_185:


//--------------------- .nv.info._Z10vectorMaddPfS_S_S_i --------------------------
	.section	.nv.info._Z10vectorMaddPfS_S_S_i,"",@"SHT_CUDA_INFO"
	.sectionflags	@""
	.align	4


	//----- nvinfo : EIATTR_CUDA_API_VERSION
	.align		4
        /*0000*/ 	.byte	0x04, 0x37
        /*0002*/ 	.short	(.L_187 - .L_186)
.L_186:
        /*0004*/ 	.word	0x00000082


	//----- nvinfo : EIATTR_KPARAM_INFO
	.align		4
.L_187:
        /*0008*/ 	.byte	0x04, 0x17
        /*000a*/ 	.short	(.L_189 - .L_188)
.L_188:
        /*000c*/ 	.word	0x00000000
        /*0010*/ 	.short	0x0004
        /*0012*/ 	.short	0x0020
        /*0014*/ 	.byte	0x00, 0xf0, 0x11, 0x00


	//----- nvinfo : EIATTR_KPARAM_INFO
	.align		4
.L_189:
        /*0018*/ 	.byte	0x04, 0x17
        /*001a*/ 	.short	(.L_191 - .L_190)
.L_190:
        /*001c*/ 	.word	0x00000000
        /*0020*/ 	.short	0x0003
        /*0022*/ 	.short	0x0018
        /*0024*/ 	.byte	0x00, 0xf5, 0x21, 0x00


	//----- nvinfo : EIATTR_KPARAM_INFO
	.align		4
.L_191:
        /*0028*/ 	.byte	0x04, 0x17
        /*002a*/ 	.short	(.L_193 - .L_192)
.L_192:
        /*002c*/ 	.word	0x00000000
        /*0030*/ 	.short	0x0002
        /*0032*/ 	.short	0x0010
        /*0034*/ 	.byte	0x00, 0xf5, 0x21, 0x00


	//----- nvinfo : EIATTR_KPARAM_INFO
	.align		4
.L_193:
        /*0038*/ 	.byte	0x04, 0x17
        /*003a*/ 	.short	(.L_195 - .L_194)
.L_194:
        /*003c*/ 	.word	0x00000000
        /*0040*/ 	.short	0x0001
        /*0042*/ 	.short	0x0008
        /*0044*/ 	.byte	0x00, 0xf5, 0x21, 0x00


	//----- nvinfo : EIATTR_KPARAM_INFO
	.align		4
.L_195:
        /*0048*/ 	.byte	0x04, 0x17
        /*004a*/ 	.short	(.L_197 - .L_196)
.L_196:
        /*004c*/ 	.word	0x00000000
        /*0050*/ 	.short	0x0000
        /*0052*/ 	.short	0x0000
        /*0054*/ 	.byte	0x00, 0xf5, 0x21, 0x00


	//----- nvinfo : EIATTR_SPARSE_MMA_MASK
	.align		4
.L_197:
        /*0058*/ 	.byte	0x03, 0x50
        /*005a*/ 	.short	0x0000


	//----- nvinfo : EIATTR_MAXREG_COUNT
	.align		4
        /*005c*/ 	.byte	0x03, 0x1b
        /*005e*/ 	.short	0x00ff


	//----- nvinfo : EIATTR_MERCURY_ISA_VERSION
	.align		4
        /*0060*/ 	.byte	0x03, 0x5f
        /*0062*/ 	.short	0x0101


	//----- nvinfo : EIATTR_VRC_CTA_INIT_COUNT
	.align		4
        /*0064*/ 	.byte	0x02, 0x4a
	.zero		1
	.zero		1


	//----- nvinfo : EIATTR_EXIT_INSTR_OFFSETS
	.align		4
        /*0068*/ 	.byte	0x04, 0x1c
        /*006a*/ 	.short	(.L_199 - .L_198)


	//   ....[0]....
.L_198:
        /*006c*/ 	.word	0x00000070


	//   ....[1]....
        /*0070*/ 	.word	0x00000150


	//----- nvinfo : EIATTR_CBANK_PARAM_SIZE
	.align		4
.L_199:
        /*0074*/ 	.byte	0x03, 0x19
        /*0076*/ 	.short	0x0024


	//----- nvinfo : EIATTR_PARAM_CBANK
	.align		4
        /*0078*/ 	.byte	0x04, 0x0a
        /*007a*/ 	.short	(.L_201 - .L_200)
	.align		4
.L_200:
        /*007c*/ 	.word	index@(.nv.constant0._Z10vectorMaddPfS_S_S_i)
        /*0080*/ 	.short	0x0380
        /*0082*/ 	.short	0x0024


	//----- nvinfo : EIATTR_SW_WAR
	.align		4
.L_201:
        /*0084*/ 	.byte	0x04, 0x36
        /*0086*/ 	.short	(.L_203 - .L_202)
.L_202:
        /*0088*/ 	.word	0x00000008
.L_203:


//--------------------- .nv.info._Z11matrixMinorPfS_ii --------------------------
	.section	.nv.info._Z11matrixMinorPfS_ii,"",@"SHT_CUDA_INFO"
	.sectionflags	@""
	.align	4


	//----- nvinfo : EIATTR_CUDA_API_VERSION
	.align		4
        /*0000*/ 	.byte	0x04, 0x37
        /*0002*/ 	.short	(.L_205 - .L_204)
.L_204:
        /*0004*/ 	.word	0x00000082


	//----- nvinfo : EIATTR_KPARAM_INFO
	.align		4
.L_205:
        /*0008*/ 	.byte	0x04, 0x17
        /*000a*/ 	.short	(.L_207 - .L_206)
.L_206:
        /*000c*/ 	.word	0x00000000
        /*0010*/ 	.short	0x0003
        /*0012*/ 	.short	0x0014
        /*0014*/ 	.byte	0x00, 0xf0, 0x11, 0x00


	//----- nvinfo : EIATTR_KPARAM_INFO
	.align		4
.L_207:
        /*0018*/ 	.byte	0x04, 0x17
        /*001a*/ 	.short	(.L_209 - .L_208)
.L_208:
        /*001c*/ 	.word	0x00000000
        /*0020*/ 	.short	0x0002
        /*0022*/ 	.short	0x0010
        /*0024*/ 	.byte	0x00, 0xf0, 0x11, 0x00


	//----- nvinfo : EIATTR_KPARAM_INFO
	.align		4
.L_209:
        /*0028*/ 	.byte	0x04, 0x17
        /*002a*/ 	.short	(.L_211 - .L_210)
.L_210:
        /*002c*/ 	.word	0x00000000
        /*0030*/ 	.short	0x0001
        /*0032*/ 	.short	0x0008
        /*0034*/ 	.byte	0x00, 0xf5, 0x21, 0x00


	//----- nvinfo : EIATTR_KPARAM_INFO
	.align		4
.L_211:
        /*0038*/ 	.byte	0x04, 0x17
        /*003a*/ 	.short	(.L_213 - .L_212)
.L_212:
        /*003c*/ 	.word	0x00000000
        /*0040*/ 	.short	0x0000
        /*0042*/ 	.short	0x0000
        /*0044*/ 	.byte	0x00, 0xf5, 0x21, 0x00


	//----- nvinfo : EIATTR_SPARSE_MMA_MASK
	.align		4
.L_213:
        /*0048*/ 	.byte	0x03, 0x50
        /*004a*/ 	.short	0x0000


	//----- nvinfo : EIATTR_MAXREG_COUNT
	.align		4
        /*004c*/ 	.byte	0x03, 0x1b
        /*004e*/ 	.short	0x00ff


	//----- nvinfo : EIATTR_MERCURY_ISA_VERSION
	.align		4
        /*0050*/ 	.byte	0x03, 0x5f
        /*0052*/ 	.short	0x0101


	//----- nvinfo : EIATTR_VRC_CTA_INIT_COUNT
	.align		4
        /*0054*/ 	.byte	0x02, 0x4a
	.zero		1
	.zero		1


	//----- nvinfo : EIATTR_EXIT_INSTR_OFFSETS
	.align		4
        /*0058*/ 	.byte	0x04, 0x1c
        /*005a*/ 	.short	(.L_215 - .L_214)


	//   ....[0]....
.L_214:
        /*005c*/ 	.word	0x000000b0


	//   ....[1]....
        /*0060*/ 	.word	0x00000470


	//   ....[2]....
        /*0064*/ 	.word	0x00000620


	//   ....[3]....
        /*0068*/ 	.word	0x00000750


	//   ....[4]....
        /*006c*/ 	.word	0x00000820


	//   ....[5]....
        /*0070*/ 	.word	0x00000890


	//----- nvinfo : EIATTR_CRS_STACK_SIZE
	.align		4
.L_215:
        /*0074*/ 	.byte	0x04, 0x1e
        /*0076*/ 	.short	(.L_217 - .L_216)
.L_216:
        /*0078*/ 	.word	0x00000000


	//----- nvinfo : EIATTR_CBANK_PARAM_SIZE
	.align		4
.L_217:
        /*007c*/ 	.byte	0x03, 0x19
        /*007e*/ 	.short	0x0018


	//----- nvinfo : EIATTR_PARAM_CBANK
	.align		4
        /*0080*/ 	.byte	0x04, 0x0a
        /*0082*/ 	.short	(.L_219 - .L_218)
	.align		4
.L_218:
        /*0084*/ 	.word	index@(.nv.constant0._Z11matrixMinorPfS_ii)
        /*0088*/ 	.short	0x0380
        /*008a*/ 	.short	0x0018


	//----- nvinfo : EIATTR_SW_WAR
	.align		4
.L_219:
        /*008c*/ 	.byte	0x04, 0x36
        /*008e*/ 	.short	(.L_221 - .L_220)
.L_220:
        /*0090*/ 	.word	0x00000008
.L_221:


//--------------------- .nv.info._Z9matrixMulPfS_S_i --------------------------
	.section	.nv.info._Z9matrixMulPfS_S_i,"",@"SHT_CUDA_INFO"
	.sectionflags	@""
	.align	4


	//----- nvinfo : EIATTR_CUDA_API_VERSION
	.align		4
        /*0000*/ 	.byte	0x04, 0x37
        /*0002*/ 	.short	(.L_223 - .L_222)
.L_222:
        /*0004*/ 	.word	0x00000082


	//----- nvinfo : EIATTR_KPARAM_INFO
	.align		4
.L_223:
        /*0008*/ 	.byte	0x04, 0x17
        /*000a*/ 	.short	(.L_225 - .L_224)
.L_224:
        /*000c*/ 	.word	0x00000000
        /*0010*/ 	.short	0x0003
        /*0012*/ 	.short	0x0018
        /*0014*/ 	.byte	0x00, 0xf0, 0x11, 0x00


	//----- nvinfo : EIATTR_KPARAM_INFO
	.align		4
.L_225:
        /*0018*/ 	.byte	0x04, 0x17
        /*001a*/ 	.short	(.L_227 - .L_226)
.L_226:
        /*001c*/ 	.word	0x00000000
        /*0020*/ 	.short	0x0002
        /*0022*/ 	.short	0x0010
        /*0024*/ 	.byte	0x00, 0xf5, 0x21, 0x00


	//----- nvinfo : EIATTR_KPARAM_INFO
	.align		4
.L_227:
        /*0028*/ 	.byte	0x04, 0x17
        /*002a*/ 	.short	(.L_229 - .L_228)
.L_228:
        /*002c*/ 	.word	0x00000000
        /*0030*/ 	.short	0x0001
        /*0032*/ 	.short	0x0008
        /*0034*/ 	.byte	0x00, 0xf5, 0x21, 0x00


	//----- nvinfo : EIATTR_KPARAM_INFO
	.align		4
.L_229:
        /*0038*/ 	.byte	0x04, 0x17
        /*003a*/ 	.short	(.L_231 - .L_230)
.L_230:
        /*003c*/ 	.word	0x00000000
        /*0040*/ 	.short	0x0000
        /*0042*/ 	.short	0x0000
        /*0044*/ 	.byte	0x00, 0xf5, 0x21, 0x00


	//----- nvinfo : EIATTR_SPARSE_MMA_MASK
	.align		4
.L_231:
        /*0048*/ 	.byte	0x03, 0x50
        /*004a*/ 	.short	0x0000


	//----- nvinfo : EIATTR_MAXREG_COUNT
	.align		4
        /*004c*/ 	.byte	0x03, 0x1b
        /*004e*/ 	.short	0x00ff


	//----- nvinfo : EIATTR_MERCURY_ISA_VERSION
	.align		4
        /*0050*/ 	.byte	0x03, 0x5f
        /*0052*/ 	.short	0x0101


	//----- nvinfo : EIATTR_VRC_CTA_INIT_COUNT
	.align		4
        /*0054*/ 	.byte	0x02, 0x4a
	.zero		1
	.zero		1


	//----- nvinfo : EIATTR_EXIT_INSTR_OFFSETS
	.align		4
        /*0058*/ 	.byte	0x04, 0x1c
        /*005a*/ 	.short	(.L_233 - .L_232)


	//   ....[0]....
.L_232:
        /*005c*/ 	.word	0x00000120


	//   ....[1]....
        /*0060*/ 	.word	0x00000630


	//   ....[2]....
        /*0064*/ 	.word	0x000008b0


	//   ....[3]....
        /*0068*/ 	.word	0x00000a80


	//   ....[4]....
        /*006c*/ 	.word	0x00000b40


	//----- nvinfo : EIATTR_CBANK_PARAM_SIZE
	.align		4
.L_233:
        /*0070*/ 	.byte	0x03, 0x19
        /*0072*/ 	.short	0x001c


	//----- nvinfo : EIATTR_PARAM_CBANK
	.align		4
        /*0074*/ 	.byte	0x04, 0x0a
        /*0076*/ 	.short	(.L_235 - .L_234)
	.align		4
.L_234:
        /*0078*/ 	.word	index@(.nv.constant0._Z9matrixMulPfS_S_i)
        /*007c*/ 	.short	0x0380
        /*007e*/ 	.short	0x001c


	//----- nvinfo : EIATTR_SW_WAR
	.align		4
.L_235:
        /*0080*/ 	.byte	0x04, 0x36
        /*0082*/ 	.short	(.L_237 - .L_236)
.L_236:
        /*0084*/ 	.word	0x00000008
.L_237:


//--------------------- .nv.info._Z10matrixCopyPfS_i --------------------------
	.section	.nv.info._Z10matrixCopyPfS_i,"",@"SHT_CUDA_INFO"
	.sectionflags	@""
	.align	4


	//----- nvinfo : EIATTR_CUDA_API_VERSION
	.align		4
        /*0000*/ 	.byte	0x04, 0x37
        /*0002*/ 	.short	(.L_239 - .L_238)
.L_238:
        /*0004*/ 	.word	0x00000082


	//----- nvinfo : EIATTR_KPARAM_INFO
	.align		4
.L_239:
        /*0008*/ 	.byte	0x04, 0x17
        /*000a*/ 	.short	(.L_241 - .L_240)
.L_240:
        /*000c*/ 	.word	0x00000000
        /*0010*/ 	.short	0x0002
        /*0012*/ 	.short	0x0010
        /*0014*/ 	.byte	0x00, 0xf0, 0x11, 0x00


	//----- nvinfo : EIATTR_KPARAM_INFO
	.align		4
.L_241:
        /*0018*/ 	.byte	0x04, 0x17
        /*001a*/ 	.short	(.L_243 - .L_242)
.L_242:
        /*001c*/ 	.word	0x00000000
        /*0020*/ 	.short	0x0001
        /*0022*/ 	.short	0x0008
        /*0024*/ 	.byte	0x00, 0xf5, 0x21, 0x00


	//----- nvinfo : EIATTR_KPARAM_INFO
	.align		4
.L_243:
        /*0028*/ 	.byte	0x04, 0x17
        /*002a*/ 	.short	(.L_245 - .L_244)
.L_244:
        /*002c*/ 	.word	0x00000000
        /*0030*/ 	.short	0x0000
        /*0032*/ 	.short	0x0000
        /*0034*/ 	.byte	0x00, 0xf5, 0x21, 0x00


	//----- nvinfo : EIATTR_SPARSE_MMA_MASK
	.align		4
.L_245:
        /*0038*/ 	.byte	0x03, 0x50
        /*003a*/ 	.short	0x0000


	//----- nvinfo : EIATTR_MAXREG_COUNT
	.align		4
        /*003c*/ 	.byte	0x03, 0x1b
        /*003e*/ 	.short	0x00ff


	//----- nvinfo : EIATTR_MERCURY_ISA_VERSION
	.align		4
        /*0040*/ 	.byte	0x03, 0x5f
        /*0042*/ 	.short	0x0101


	//----- nvinfo : EIATTR_VRC_CTA_INIT_COUNT
	.align		4
        /*0044*/ 	.byte	0x02, 0x4a
	.zero		1
	.zero		1


	//----- nvinfo : EIATTR_EXIT_INSTR_OFFSETS
	.align		4
        /*0048*/ 	.byte	0x04, 0x1c
        /*004a*/ 	.short	(.L_247 - .L_246)


	//   ....[0]....
.L_246:
        /*004c*/ 	.word	0x00000120


	//----- nvinfo : EIATTR_CBANK_PARAM_SIZE
	.align		4
.L_247:
        /*0050*/ 	.byte	0x03, 0x19
        /*0052*/ 	.short	0x0014


	//----- nvinfo : EIATTR_PARAM_CBANK
	.align		4
        /*0054*/ 	.byte	0x04, 0x0a
        /*0056*/ 	.short	(.L_249 - .L_248)
	.align		4
.L_248:
        /*0058*/ 	.word	index@(.nv.constant0._Z10matrixCopyPfS_i)
        /*005c*/ 	.short	0x0380
        /*005e*/ 	.short	0x0014


	//----- nvinfo : EIATTR_SW_WAR
	.align		4
.L_249:
        /*0060*/ 	.byte	0x04, 0x36
        /*0062*/ 	.short	(.L_251 - .L_250)
.L_250:
        /*0064*/ 	.word	0x00000008
.L_251:


//--------------------- .nv.info._Z15matrixTransposePfi --------------------------
	.section	.nv.info._Z15matrixTransposePfi,"",@"SHT_CUDA_INFO"
	.sectionflags	@""
	.align	4


	//----- nvinfo : EIATTR_CUDA_API_VERSION
	.align		4
        /*0000*/ 	.byte	0x04, 0x37
        /*0002*/ 	.short	(.L_253 - .L_252)
.L_252:
        /*0004*/ 	.word	0x00000082


	//----- nvinfo : EIATTR_KPARAM_INFO
	.align		4
.L_253:
        /*0008*/ 	.byte	0x04, 0x17
        /*000a*/ 	.short	(.L_255 - .L_254)
.L_254:
        /*000c*/ 	.word	0x00000000
        /*0010*/ 	.short	0x0001
        /*0012*/ 	.short	0x0008
        /*0014*/ 	.byte	0x00, 0xf0, 0x11, 0x00


	//----- nvinfo : EIATTR_KPARAM_INFO
	.align		4
.L_255:
        /*0018*/ 	.byte	0x04, 0x17
        /*001a*/ 	.short	(.L_257 - .L_256)
.L_256:
        /*001c*/ 	.word	0x00000000
        /*0020*/ 	.short	0x0000
        /*0022*/ 	.short	0x0000
        /*0024*/ 	.byte	0x00, 0xf5, 0x21, 0x00


	//----- nvinfo : EIATTR_SPARSE_MMA_MASK
	.align		4
.L_257:
        /*0028*/ 	.byte	0x03, 0x50
        /*002a*/ 	.short	0x0000


	//----- nvinfo : EIATTR_MAXREG_COUNT
	.align		4
        /*002c*/ 	.byte	0x03, 0x1b
        /*002e*/ 	.short	0x00ff


	//----- nvinfo : EIATTR_MERCURY_ISA_VERSION
	.align		4
        /*0030*/ 	.byte	0x03, 0x5f
        /*0032*/ 	.short	0x0101


	//----- nvinfo : EIATTR_VRC_CTA_INIT_COUNT
	.align		4
        /*0034*/ 	.byte	0x02, 0x4a
	.zero		1
	.zero		1


	//----- nvinfo : EIATTR_EXIT_INSTR_OFFSETS
	.align		4
        /*0038*/ 	.byte	0x04, 0x1c
        /*003a*/ 	.short	(.L_259 - .L_258)


	//   ....[0]....
.L_258:
        /*003c*/ 	.word	0x000000a0


	//   ....[1]....
        /*0040*/ 	.word	0x00000160


	//----- nvinfo : EIATTR_CBANK_PARAM_SIZE
	.align		4
.L_259:
        /*0044*/ 	.byte	0x03, 0x19
        /*0046*/ 	.short	0x000c


	//----- nvinfo : EIATTR_PARAM_CBANK
	.align		4
        /*0048*/ 	.byte	0x04, 0x0a
        /*004a*/ 	.short	(.L_261 - .L_260)
	.align		4
.L_260:
        /*004c*/ 	.word	index@(.nv.constant0._Z15matrixTransposePfi)
        /*0050*/ 	.short	0x0380
        /*0052*/ 	.short	0x000c


	//----- nvinfo : EIATTR_SW_WAR
	.align		4
.L_261:
        /*0054*/ 	.byte	0x04, 0x36
        /*0056*/ 	.short	(.L_263 - .L_262)
.L_262:
        /*0058*/ 	.word	0x00000008
.L_263:


//--------------------- .nv.callgraph             --------------------------
	.section	.nv.callgraph,"",@"SHT_CUDA_CALLGRAPH"
	.align	4
	.sectionentsize	8
	.align		4
        /*0000*/ 	.word	0x00000000
	.align		4
        /*0004*/ 	.word	0xffffffff
	.align		4
        /*0008*/ 	.word	0x00000000
	.align		4
        /*000c*/ 	.word	0xfffffffe
	.align		4
        /*0010*/ 	.word	0x00000000
	.align		4
        /*0014*/ 	.word	0xfffffffd
	.align		4
        /*0018*/ 	.word	0x00000000
	.align		4
        /*001c*/ 	.word	0xfffffffc


//--------------------- .text._Z5vmMulPfS_S_i     --------------------------
	.section	.text._Z5vmMulPfS_S_i,"ax",@progbits
	.align	128
        .global         _Z5vmMulPfS_S_i
        .type           _Z5vmMulPfS_S_i,@function
        .size           _Z5vmMulPfS_S_i,(.L_x_58 - _Z5vmMulPfS_S_i)
        .other          _Z5vmMulPfS_S_i,@"STO_CUDA_ENTRY STV_DEFAULT"
_Z5vmMulPfS_S_i:
.text._Z5vmMulPfS_S_i:
[----:B------:R-:W-:Y:S01]  /*0000*/  LDC R1, c[0x0][0x37c] ;  /* 0x0000df00ff017b82 */ /* 0x000fe20000000800 */
[----:B------:R-:W0:Y:S07]  /*0010*/  S2R R3, SR_TID.X ;  /* 0x0000000000037919 */ /* 0x000e2e0000002100 */
[----:B------:R-:W0:Y:S01]  /*0020*/  S2UR UR4, SR_CTAID.X ;  /* 0x00000000000479c3 */ /* 0x000e220000002500 */
[----:B------:R-:W1:Y:S07]  /*0030*/  LDCU UR16, c[0x0][0x398] ;  /* 0x00007300ff1077ac */ /* 0x000e6e0008000800 */
[----:B------:R-:W0:Y:S02]  /*0040*/  LDC R0, c[0x0][0x360] ;  /* 0x0000d800ff007b82 */ /* 0x000e240000000800 */
[----:B0-----:R-:W-:-:S05]  /*0050*/  IMAD R0, R0, UR4, R3 ;  /* 0x0000000400007c24 */ /* 0x001fca000f8e0203 */
[----:B-1----:R-:W-:-:S13]  /*0060*/  ISETP.GE.AND P0, PT, R0, UR16, PT ;  /* 0x0000001000007c0c */ /* 0x002fda000bf06270 */
[----:B------:R-:W-:Y:S05]  /*0070*/  @P0 EXIT ;  /* 0x000000000000094d */ /* 0x000fea0003800000 */
[----:B------:R-:W-:Y:S01]  /*0080*/  UISETP.GE.AND UP0, UPT, UR16, 0x1, UPT ;  /* 0x000000011000788c */ /* 0x000fe2000bf06270 */
[----:B------:R-:W-:Y:S01]  /*0090*/  HFMA2 R15, -RZ, RZ, 0, 0 ;  /* 0x00000000ff0f7431 */ /* 0x000fe200000001ff */
[----:B------:R-:W0:Y:S07]  /*00a0*/  LDCU.64 UR14, c[0x0][0x358] ;  /* 0x00006b00ff0e77ac */ /* 0x000e2e0008000a00 */
[----:B------:R-:W-:Y:S05]  /*00b0*/  BRA.U !UP0, `(.L_x_0) ;  /* 0x0000000908647547 */ /* 0x000fea000b800000 */
[----:B------:R-:W-:Y:S02]  /*00c0*/  UISETP.GE.U32.AND UP1, UPT, UR16, 0x10, UPT ;  /* 0x000000101000788c */ /* 0x000fe4000bf26070 */
[----:B------:R-:W-:Y:S01]  /*00d0*/  IMAD R7, R0, UR16, RZ ;  /* 0x0000001000077c24 */ /* 0x000fe2000f8e02ff */
[----:B------:R-:W-:Y:S01]  /*00e0*/  ULOP3.LUT UR12, UR16, 0xf, URZ, 0xc0, !UPT ;  /* 0x0000000f100c7892 */ /* 0x000fe2000f8ec0ff */
[----:B------:R-:W-:Y:S02]  /*00f0*/  MOV R15, RZ ;  /* 0x000000ff000f7202 */ /* 0x000fe40000000f00 */
[----:B------:R-:W-:Y:S01]  /*0100*/  MOV R8, RZ ;  /* 0x000000ff00087202 */ /* 0x000fe20000000f00 */
[----:B------:R-:W-:Y:S02]  /*0110*/  UISETP.NE.AND UP0, UPT, UR12, URZ, UPT ;  /* 0x000000ff0c00728c */ /* 0x000fe4000bf05270 */
[----:B------:R-:W-:Y:S09]  /*0120*/  BRA.U !UP1, `(.L_x_1) ;  /* 0x0000000509147547 */ /* 0x000ff2000b800000 */
[----:B------:R-:W1:Y:S01]  /*0130*/  LDCU.128 UR8, c[0x0][0x380] ;  /* 0x00007000ff0877ac */ /* 0x000e620008000c00 */
[----:B------:R-:W-:Y:S02]  /*0140*/  MOV R15, RZ ;  /* 0x000000ff000f7202 */ /* 0x000fe40000000f00 */
[----:B------:R-:W-:Y:S01]  /*0150*/  MOV R6, R7 ;  /* 0x0000000700067202 */ /* 0x000fe20000000f00 */
[----:B------:R-:W-:-:S06]  /*0160*/  ULOP3.LUT UR13, UR16, 0x7ffffff0, URZ, 0xc0, !UPT ;  /* 0x7ffffff0100d7892 */ /* 0x000fcc000f8ec0ff */
[----:B------:R-:W-:Y:S01]  /*0170*/  MOV R8, UR13 ;  /* 0x0000000d00087c02 */ /* 0x000fe20008000f00 */
[----:B-1----:R-:W-:Y:S02]  /*0180*/  UIADD3 UR4, UP2, UPT, UR10, 0x20, URZ ;  /* 0x000000200a047890 */ /* 0x002fe4000ff5e0ff */
[----:B------:R-:W-:Y:S02]  /*0190*/  UIADD3 UR6, UP1, UPT, UR8, 0x20, URZ ;  /* 0x0000002008067890 */ /* 0x000fe4000ff3e0ff */
[----:B------:R-:W-:Y:S02]  /*01a0*/  UIADD3.X UR5, UPT, UPT, URZ, UR11, URZ, UP2, !UPT ;  /* 0x0000000bff057290 */ /* 0x000fe400097fe4ff */
[----:B------:R-:W-:Y:S01]  /*01b0*/  MOV R2, UR4 ;  /* 0x0000000400027c02 */ /* 0x000fe20008000f00 */
[----:B------:R-:W-:Y:S02]  /*01c0*/  UIADD3 UR8, UPT, UPT, -UR13, URZ, URZ ;  /* 0x000000ff0d087290 */ /* 0x000fe4000fffe1ff */
[----:B------:R-:W-:Y:S01]  /*01d0*/  UIADD3.X UR7, UPT, UPT, URZ, UR9, URZ, UP1, !UPT ;  /* 0x00000009ff077290 */ /* 0x000fe20008ffe4ff */
[----:B------:R-:W-:-:S11]  /*01e0*/  MOV R3, UR5 ;  /* 0x0000000500037c02 */ /* 0x000fd60008000f00 */
.L_x_2:
[----:B------:R-:W-:Y:S01]  /*01f0*/  MOV R4, UR6 ;  /* 0x0000000600047c02 */ /* 0x000fe20008000f00 */
[----:B0-----:R-:W2:Y:S01]  /*0200*/  LDG.E R17, desc[UR14][R2.64+-0x20] ;  /* 0xffffe00e02117981 */ /* 0x001ea2000c1e1900 */
[----:B------:R-:W-:-:S03]  /*0210*/  MOV R5, UR7 ;  /* 0x0000000700057c02 */ /* 0x000fc60008000f00 */
[----:B------:R-:W3:Y:S01]  /*0220*/  LDG.E R25, desc[UR14][R2.64+-0x1c] ;  /* 0xffffe40e02197981 */ /* 0x000ee2000c1e1900 */
[----:B------:R-:W-:-:S03]  /*0230*/  IMAD.WIDE R4, R6, 0x4, R4 ;  /* 0x0000000406047825 */ /* 0x000fc600078e0204 */
[----:B------:R-:W4:Y:S04]  /*0240*/  LDG.E R19, desc[UR14][R2.64+-0x18] ;  /* 0xffffe80e02137981 */ /* 0x000f28000c1e1900 */
[----:B------:R-:W2:Y:S04]  /*0250*/  LDG.E R16, desc[UR14][R4.64+-0x20] ;  /* 0xffffe00e04107981 */ /* 0x000ea8000c1e1900 */
[----:B------:R-:W3:Y:S04]  /*0260*/  LDG.E R18, desc[UR14][R4.64+-0x1c] ;  /* 0xffffe40e04127981 */ /* 0x000ee8000c1e1900 */
[----:B------:R-:W4:Y:S04]  /*0270*/  LDG.E R20, desc[UR14][R4.64+-0x18] ;  /* 0xffffe80e04147981 */ /* 0x000f28000c1e1900 */
[----:B------:R-:W5:Y:S04]  /*0280*/  LDG.E R22, desc[UR14][R2.64+-0x14] ;  /* 0xffffec0e02167981 */ /* 0x000f68000c1e1900 */
        /* <DEDUP_REMOVED lines=8> */
[----:B------:R-:W5:Y:S01]  /*0310*/  LDG.E R14, desc[UR14][R4.64+-0x4] ;  /* 0xfffffc0e040e7981 */ /* 0x000f62000c1e1900 */
[----:B--2---:R-:W-:-:S03]  /*0320*/  FFMA R17, R16, R17, R15 ;  /* 0x0000001110117223 */ /* 0x004fc6000000000f */
[----:B------:R-:W2:Y:S04]  /*0330*/  LDG.E R15, desc[UR14][R2.64] ;  /* 0x0000000e020f7981 */ /* 0x000ea8000c1e1900 */
[----:B------:R-:W2:Y:S01]  /*0340*/  LDG.E R16, desc[UR14][R4.64] ;  /* 0x0000000e04107981 */ /* 0x000ea2000c1e1900 */
[----:B---3--:R-:W-:-:S03]  /*0350*/  FFMA R25, R18, R25, R17 ;  /* 0x0000001912197223 */ /* 0x008fc60000000011 */
[----:B------:R-:W3:Y:S01]  /*0360*/  LDG.E R17, desc[UR14][R2.64+0x4] ;  /* 0x0000040e02117981 */ /* 0x000ee2000c1e1900 */
[----:B----4-:R-:W-:-:S03]  /*0370*/  FFMA R26, R20, R19, R25 ;  /* 0x00000013141a7223 */ /* 0x010fc60000000019 */
[----:B------:R-:W3:Y:S04]  /*0380*/  LDG.E R18, desc[UR14][R4.64+0x4] ;  /* 0x0000040e04127981 */ /* 0x000ee8000c1e1900 */
[----:B------:R-:W4:Y:S01]  /*0390*/  LDG.E R20, desc[UR14][R2.64+0x8] ;  /* 0x0000080e02147981 */ /* 0x000f22000c1e1900 */
[----:B-----5:R-:W-:-:S03]  /*03a0*/  FFMA R25, R21, R22, R26 ;  /* 0x0000001615197223 */ /* 0x020fc6000000001a */
[----:B------:R-:W4:Y:S04]  /*03b0*/  LDG.E R19, desc[UR14][R4.64+0x8] ;  /* 0x0000080e04137981 */ /* 0x000f28000c1e1900 */
[----:B------:R-:W5:Y:S01]  /*03c0*/  LDG.E R22, desc[UR14][R2.64+0xc] ;  /* 0x00000c0e02167981 */ /* 0x000f62000c1e1900 */
[----:B------:R-:W-:-:S03]  /*03d0*/  FFMA R25, R24, R23, R25 ;  /* 0x0000001718197223 */ /* 0x000fc60000000019 */
[----:B------:R-:W5:Y:S04]  /*03e0*/  LDG.E R21, desc[UR14][R4.64+0xc] ;  /* 0x00000c0e04157981 */ /* 0x000f68000c1e1900 */
[----:B------:R-:W5:Y:S01]  /*03f0*/  LDG.E R24, desc[UR14][R2.64+0x10] ;  /* 0x0000100e02187981 */ /* 0x000f62000c1e1900 */
[----:B------:R-:W-:-:S03]  /*0400*/  FFMA R25, R10, R9, R25 ;  /* 0x000000090a197223 */ /* 0x000fc60000000019 */
[----:B------:R-:W5:Y:S04]  /*0410*/  LDG.E R23, desc[UR14][R4.64+0x10] ;  /* 0x0000100e04177981 */ /* 0x000f68000c1e1900 */
[----:B------:R-:W5:Y:S01]  /*0420*/  LDG.E R10, desc[UR14][R2.64+0x14] ;  /* 0x0000140e020a7981 */ /* 0x000f62000c1e1900 */
[----:B------:R-:W-:-:S03]  /*0430*/  FFMA R27, R12, R11, R25 ;  /* 0x0000000b0c1b7223 */ /* 0x000fc60000000019 */
[----:B------:R-:W5:Y:S04]  /*0440*/  LDG.E R9, desc[UR14][R4.64+0x14] ;  /* 0x0000140e04097981 */ /* 0x000f68000c1e1900 */
[----:B------:R-:W5:Y:S04]  /*0450*/  LDG.E R11, desc[UR14][R2.64+0x18] ;  /* 0x0000180e020b7981 */ /* 0x000f68000c1e1900 */
[----:B------:R-:W5:Y:S04]  /*0460*/  LDG.E R12, desc[UR14][R4.64+0x18] ;  /* 0x0000180e040c7981 */ /* 0x000f68000c1e1900 */
[----:B------:R-:W5:Y:S04]  /*0470*/  LDG.E R25, desc[UR14][R4.64+0x1c] ;  /* 0x00001c0e04197981 */ /* 0x000f68000c1e1900 */
[----:B------:R0:W5:Y:S01]  /*0480*/  LDG.E R26, desc[UR14][R2.64+0x1c] ;  /* 0x00001c0e021a7981 */ /* 0x000162000c1e1900 */
[----:B------:R-:W-:Y:S01]  /*0490*/  FFMA R13, R14, R13, R27 ;  /* 0x0000000d0e0d7223 */ /* 0x000fe2000000001b */
[----:B------:R-:W-:-:S04]  /*04a0*/  UIADD3 UR8, UPT, UPT, UR8, 0x10, URZ ;  /* 0x0000001008087890 */ /* 0x000fc8000fffe0ff */
[----:B------:R-:W-:Y:S01]  /*04b0*/  UISETP.NE.AND UP1, UPT, UR8, URZ, UPT ;  /* 0x000000ff0800728c */ /* 0x000fe2000bf25270 */
[----:B0-----:R-:W-:Y:S02]  /*04c0*/  IADD3 R2, P0, PT, R2, 0x40, RZ ;  /* 0x0000004002027810 */ /* 0x001fe40007f1e0ff */
[----:B------:R-:W-:Y:S02]  /*04d0*/  IADD3 R6, PT, PT, R6, 0x10, RZ ;  /* 0x0000001006067810 */ /* 0x000fe40007ffe0ff */
[----:B------:R-:W-:Y:S01]  /*04e0*/  IADD3.X R3, PT, PT, RZ, R3, RZ, P0, !PT ;  /* 0x00000003ff037210 */ /* 0x000fe200007fe4ff */
[----:B--2---:R-:W-:-:S04]  /*04f0*/  FFMA R13, R16, R15, R13 ;  /* 0x0000000f100d7223 */ /* 0x004fc8000000000d */
[----:B---3--:R-:W-:-:S04]  /*0500*/  FFMA R18, R18, R17, R13 ;  /* 0x0000001112127223 */ /* 0x008fc8000000000d */
[----:B----4-:R-:W-:-:S04]  /*0510*/  FFMA R18, R19, R20, R18 ;  /* 0x0000001413127223 */ /* 0x010fc80000000012 */
[----:B-----5:R-:W-:-:S04]  /*0520*/  FFMA R18, R21, R22, R18 ;  /* 0x0000001615127223 */ /* 0x020fc80000000012 */
[----:B------:R-:W-:-:S04]  /*0530*/  FFMA R18, R23, R24, R18 ;  /* 0x0000001817127223 */ /* 0x000fc80000000012 */
[----:B------:R-:W-:-:S04]  /*0540*/  FFMA R9, R9, R10, R18 ;  /* 0x0000000a09097223 */ /* 0x000fc80000000012 */
[----:B------:R-:W-:-:S04]  /*0550*/  FFMA R12, R12, R11, R9 ;  /* 0x0000000b0c0c7223 */ /* 0x000fc80000000009 */
[----:B------:R-:W-:Y:S01]  /*0560*/  FFMA R15, R25, R26, R12 ;  /* 0x0000001a190f7223 */ /* 0x000fe2000000000c */
[----:B------:R-:W-:Y:S06]  /*0570*/  BRA.U UP1, `(.L_x_2) ;  /* 0xfffffffd011c7547 */ /* 0x000fec000b83ffff */
.L_x_1:
[----:B------:R-:W-:Y:S05]  /*0580*/  BRA.U !UP0, `(.L_x_0) ;  /* 0x0000000508307547 */ /* 0x000fea000b800000 */
[----:B------:R-:W-:Y:S02]  /*0590*/  UISETP.GE.U32.AND UP0, UPT, UR12, 0x8, UPT ;  /* 0x000000080c00788c */ /* 0x000fe4000bf06070 */
[----:B------:R-:W-:-:S04]  /*05a0*/  ULOP3.LUT UR5, UR16, 0x7, URZ, 0xc0, !UPT ;  /* 0x0000000710057892 */ /* 0x000fc8000f8ec0ff */
[----:B------:R-:W-:-:S03]  /*05b0*/  UISETP.NE.AND UP1, UPT, UR5, URZ, UPT ;  /* 0x000000ff0500728c */ /* 0x000fc6000bf25270 */
[----:B------:R-:W-:Y:S08]  /*05c0*/  BRA.U !UP0, `(.L_x_3) ;  /* 0x0000000108787547 */ /* 0x000ff0000b800000 */
[----:B------:R-:W1:Y:S01]  /*05d0*/  LDC.64 R2, c[0x0][0x380] ;  /* 0x0000e000ff027b82 */ /* 0x000e620000000a00 */
[----:B------:R-:W-:-:S07]  /*05e0*/  IADD3 R9, PT, PT, R7, R8, RZ ;  /* 0x0000000807097210 */ /* 0x000fce0007ffe0ff */
[----:B------:R-:W2:Y:S01]  /*05f0*/  LDC.64 R4, c[0x0][0x388] ;  /* 0x0000e200ff047b82 */ /* 0x000ea20000000a00 */
[----:B-1----:R-:W-:-:S05]  /*0600*/  IMAD.WIDE R2, R9, 0x4, R2 ;  /* 0x0000000409027825 */ /* 0x002fca00078e0202 */
[----:B0-----:R-:W3:Y:S01]  /*0610*/  LDG.E R10, desc[UR14][R2.64] ;  /* 0x0000000e020a7981 */ /* 0x001ee2000c1e1900 */
[----:B--2---:R-:W-:-:S03]  /*0620*/  IMAD.WIDE.U32 R4, R8, 0x4, R4 ;  /* 0x0000000408047825 */ /* 0x004fc600078e0004 */
[----:B------:R-:W2:Y:S04]  /*0630*/  LDG.E R13, desc[UR14][R2.64+0x4] ;  /* 0x0000040e020d7981 */ /* 0x000ea8000c1e1900 */
[----:B------:R-:W3:Y:S04]  /*0640*/  LDG.E R11, desc[UR14][R4.64] ;  /* 0x0000000e040b7981 */ /* 0x000ee8000c1e1900 */
[----:B------:R-:W2:Y:S04]  /*0650*/  LDG.E R12, desc[UR14][R4.64+0x4] ;  /* 0x0000040e040c7981 */ /* 0x000ea8000c1e1900 */
[----:B------:R-:W4:Y:S04]  /*0660*/  LDG.E R17, desc[UR14][R2.64+0x8] ;  /* 0x0000080e02117981 */ /* 0x000f28000c1e1900 */
        /* <DEDUP_REMOVED lines=11> */
[----:B------:R-:W-:Y:S01]  /*0720*/  IADD3 R8, PT, PT, R8, 0x8, RZ ;  /* 0x0000000808087810 */ /* 0x000fe20007ffe0ff */
[----:B---3--:R-:W-:-:S04]  /*0730*/  FFMA R10, R10, R11, R15 ;  /* 0x0000000b0a0a7223 */ /* 0x008fc8000000000f */
[----:B--2---:R-:W-:-:S04]  /*0740*/  FFMA R10, R13, R12, R10 ;  /* 0x0000000c0d0a7223 */ /* 0x004fc8000000000a */
[----:B----4-:R-:W-:-:S04]  /*0750*/  FFMA R10, R17, R14, R10 ;  /* 0x0000000e110a7223 */ /* 0x010fc8000000000a */
[----:B-----5:R-:W-:-:S04]  /*0760*/  FFMA R10, R19, R16, R10 ;  /* 0x00000010130a7223 */ /* 0x020fc8000000000a */
[----:B------:R-:W-:-:S04]  /*0770*/  FFMA R10, R21, R18, R10 ;  /* 0x00000012150a7223 */ /* 0x000fc8000000000a */
[----:B------:R-:W-:-:S04]  /*0780*/  FFMA R23, R23, R20, R10 ;  /* 0x0000001417177223 */ /* 0x000fc8000000000a */
[----:B------:R-:W-:-:S04]  /*0790*/  FFMA R6, R6, R9, R23 ;  /* 0x0000000906067223 */ /* 0x000fc80000000017 */
[----:B------:R-:W-:-:S07]  /*07a0*/  FFMA R15, R25, R22, R6 ;  /* 0x00000016190f7223 */ /* 0x000fce0000000006 */
.L_x_3:
        /* <DEDUP_REMOVED lines=17> */
[----:B------:R-:W5:Y:S01]  /*08c0*/  LDG.E R14, desc[UR14][R4.64+0xc] ;  /* 0x00000c0e040e7981 */ /* 0x000f62000c1e1900 */
[----:B------:R-:W-:Y:S01]  /*08d0*/  IADD3 R8, PT, PT, R8, 0x4, RZ ;  /* 0x0000000408087810 */ /* 0x000fe20007ffe0ff */
[----:B---3--:R-:W-:-:S04]  /*08e0*/  FFMA R6, R6, R9, R15 ;  /* 0x0000000906067223 */ /* 0x008fc8000000000f */
[----:B--2---:R-:W-:-:S04]  /*08f0*/  FFMA R6, R11, R10, R6 ;  /* 0x0000000a0b067223 */ /* 0x004fc80000000006 */
[----:B----4-:R-:W-:-:S04]  /*0900*/  FFMA R6, R13, R12, R6 ;  /* 0x0000000c0d067223 */ /* 0x010fc80000000006 */
[----:B-----5:R-:W-:-:S07]  /*0910*/  FFMA R15, R17, R14, R6 ;  /* 0x0000000e110f7223 */ /* 0x020fce0000000006 */
.L_x_4:
[----:B------:R-:W-:Y:S05]  /*0920*/  BRA.U !UP1, `(.L_x_0) ;  /* 0x0000000109487547 */ /* 0x000fea000b800000 */
[----:B------:R-:W1:Y:S01]  /*0930*/  LDC.64 R2, c[0x0][0x388] ;  /* 0x0000e200ff027b82 */ /* 0x000e620000000a00 */
[----:B------:R-:W-:Y:S01]  /*0940*/  IADD3 R7, PT, PT, R7, R8, RZ ;  /* 0x0000000807077210 */ /* 0x000fe20007ffe0ff */
[----:B------:R-:W-:-:S06]  /*0950*/  UIADD3 UR4, UPT, UPT, -UR4, URZ, URZ ;  /* 0x000000ff04047290 */ /* 0x000fcc000fffe1ff */
[----:B------:R-:W2:Y:S01]  /*0960*/  LDC.64 R10, c[0x0][0x380] ;  /* 0x0000e000ff0a7b82 */ /* 0x000ea20000000a00 */
[----:B-1----:R-:W-:-:S03]  /*0970*/  IMAD.WIDE.U32 R2, R8, 0x4, R2 ;  /* 0x0000000408027825 */ /* 0x002fc600078e0002 */
[----:B------:R-:W-:Y:S02]  /*0980*/  MOV R6, R2 ;  /* 0x0000000200067202 */ /* 0x000fe40000000f00 */
[----:B------:R-:W-:-:S07]  /*0990*/  MOV R5, R3 ;  /* 0x0000000300057202 */ /* 0x000fce0000000f00 */
.L_x_5:
[----:B--2---:R-:W-:Y:S01]  /*09a0*/  IMAD.WIDE R2, R7, 0x4, R10 ;  /* 0x0000000407027825 */ /* 0x004fe200078e020a */
[----:B------:R-:W-:-:S05]  /*09b0*/  MOV R4, R6 ;  /* 0x0000000600047202 */ /* 0x000fca0000000f00 */
[----:B0-----:R-:W2:Y:S04]  /*09c0*/  LDG.E R2, desc[UR14][R2.64] ;  /* 0x0000000e02027981 */ /* 0x001ea8000c1e1900 */
[----:B------:R0:W2:Y:S01]  /*09d0*/  LDG.E R4, desc[UR14][R4.64] ;  /* 0x0000000e04047981 */ /* 0x0000a2000c1e1900 */
[----:B------:R-:W-:Y:S01]  /*09e0*/  UIADD3 UR4, UPT, UPT, UR4, 0x1, URZ ;  /* 0x0000000104047890 */ /* 0x000fe2000fffe0ff */
[----:B------:R-:W-:Y:S02]  /*09f0*/  IADD3 R6, P0, PT, R6, 0x4, RZ ;  /* 0x0000000406067810 */ /* 0x000fe40007f1e0ff */
[----:B------:R-:W-:Y:S01]  /*0a00*/  IADD3 R7, PT, PT, R7, 0x1, RZ ;  /* 0x0000000107077810 */ /* 0x000fe20007ffe0ff */
[----:B------:R-:W-:Y:S01]  /*0a10*/  UISETP.NE.AND UP0, UPT, UR4, URZ, UPT ;  /* 0x000000ff0400728c */ /* 0x000fe2000bf05270 */
[----:B0-----:R-:W-:Y:S01]  /*0a20*/  IADD3.X R5, PT, PT, RZ, R5, RZ, P0, !PT ;  /* 0x00000005ff057210 */ /* 0x001fe200007fe4ff */
[----:B--2---:R-:W-:-:S07]  /*0a30*/  FFMA R15, R2, R4, R15 ;  /* 0x00000004020f7223 */ /* 0x004fce000000000f */
[----:B------:R-:W-:Y:S05]  /*0a40*/  BRA.U UP0, `(.L_x_5) ;  /* 0xfffffffd00d47547 */ /* 0x000fea000b83ffff */
.L_x_0:
[----:B------:R-:W1:Y:S02]  /*0a50*/  LDC.64 R2, c[0x0][0x390] ;  /* 0x0000e400ff027b82 */ /* 0x000e640000000a00 */
[----:B-1----:R-:W-:-:S05]  /*0a60*/  IMAD.WIDE R2, R0, 0x4, R2 ;  /* 0x0000000400027825 */ /* 0x002fca00078e0202 */
[----:B0-----:R-:W-:Y:S01]  /*0a70*/  STG.E desc[UR14][R2.64], R15 ;  /* 0x0000000f02007986 */ /* 0x001fe2000c10190e */
[----:B------:R-:W-:Y:S05]  /*0a80*/  EXIT ;  /* 0x000000000000794d */ /* 0x000fea0003800000 */
.L_x_6:
[----:B------:R-:W-:-:S00]  /*0a90*/  BRA `(.L_x_6) ;  /* 0xfffffffc00fc7947 */ /* 0x000fc0000383ffff */
[----:B------:R-:W-:-:S00]  /*0aa0*/  NOP ;  /* 0x0000000000007918 */ /* 0x000fc00000000000 */
        /* <DEDUP_REMOVED lines=13> */
.L_x_58:


//--------------------- .text._Z4mcolPfS_ii       --------------------------
	.section	.text._Z4mcolPfS_ii,"ax",@progbits
	.align	128
        .global         _Z4mcolPfS_ii
        .type           _Z4mcolPfS_ii,@function
        .size           _Z4mcolPfS_ii,(.L_x_59 - _Z4mcolPfS_ii)
        .other          _Z4mcolPfS_ii,@"STO_CUDA_ENTRY STV_DEFAULT"
_Z4mcolPfS_ii:
.text._Z4mcolPfS_ii:
        /* <DEDUP_REMOVED lines=8> */
[----:B------:R-:W0:Y:S01]  /*0080*/  LDC R0, c[0x0][0x390] ;  /* 0x0000e400ff007b82 */ /* 0x000e220000000800 */
[----:B------:R-:W1:Y:S07]  /*0090*/  LDCU.64 UR4, c[0x0][0x358] ;  /* 0x00006b00ff0477ac */ /* 0x000e6e0008000a00 */
[----:B------:R-:W2:Y:S01]  /*00a0*/  LDC.64 R2, c[0x0][0x380] ;  /* 0x0000e000ff027b82 */ /* 0x000ea20000000a00 */
[----:B0-----:R-:W-:-:S04]  /*00b0*/  IMAD R5, R7, UR6, R0 ;  /* 0x0000000607057c24 */ /* 0x001fc8000f8e0200 */
[----:B--2---:R-:W-:-:S03]  /*00c0*/  IMAD.WIDE R2, R5, 0x4, R2 ;  /* 0x0000000405027825 */ /* 0x004fc600078e0202 */
[----:B------:R-:W0:Y:S03]  /*00d0*/  LDC.64 R4, c[0x0][0x388] ;  /* 0x0000e200ff047b82 */ /* 0x000e260000000a00 */
[----:B-1----:R-:W2:Y:S01]  /*00e0*/  LDG.E R3, desc[UR4][R2.64] ;  /* 0x0000000402037981 */ /* 0x002ea2000c1e1900 */
[----:B0-----:R-:W-:-:S05]  /*00f0*/  IMAD.WIDE R4, R7, 0x4, R4 ;  /* 0x0000000407047825 */ /* 0x001fca00078e0204 */
[----:B--2---:R-:W-:Y:S01]  /*0100*/  STG.E desc[UR4][R4.64], R3 ;  /* 0x0000000304007986 */ /* 0x004fe2000c101904 */
[----:B------:R-:W-:Y:S05]  /*0110*/  EXIT ;  /* 0x000000000000794d */ /* 0x000fea0003800000 */
.L_x_7:
        /* <DEDUP_REMOVED lines=14> */
.L_x_59:


//--------------------- .text._Z4vdivPfS_S_i      --------------------------
	.section	.text._Z4vdivPfS_S_i,"ax",@progbits
	.align	128
        .global         _Z4vdivPfS_S_i
        .type           _Z4vdivPfS_S_i,@function
        .size           _Z4vdivPfS_S_i,(.L_x_56 - _Z4vdivPfS_S_i)
        .other          _Z4vdivPfS_S_i,@"STO_CUDA_ENTRY STV_DEFAULT"
_Z4vdivPfS_S_i:
.text._Z4vdivPfS_S_i:
        /* <DEDUP_REMOVED lines=8> */
[----:B------:R-:W0:Y:S01]  /*0080*/  LDC.64 R6, c[0x0][0x390] ;  /* 0x0000e400ff067b82 */ /* 0x000e220000000a00 */
[----:B------:R-:W0:Y:S07]  /*0090*/  LDCU.64 UR4, c[0x0][0x358] ;  /* 0x00006b00ff0477ac */ /* 0x000e2e0008000a00 */
[----:B------:R-:W1:Y:S01]  /*00a0*/  LDC.64 R4, c[0x0][0x388] ;  /* 0x0000e200ff047b82 */ /* 0x000e620000000a00 */
[----:B0-----:R-:W2:Y:S01]  /*00b0*/  LDG.E R3, desc[UR4][R6.64] ;  /* 0x0000000406037981 */ /* 0x001ea2000c1e1900 */
[----:B-1----:R-:W-:-:S05]  /*00c0*/  IMAD.WIDE R4, R2, 0x4, R4 ;  /* 0x0000000402047825 */ /* 0x002fca00078e0204 */
[----:B------:R-:W3:Y:S01]  /*00d0*/  LDG.E R0, desc[UR4][R4.64] ;  /* 0x0000000404007981 */ /* 0x000ee2000c1e1900 */
[----:B------:R-:W-:Y:S01]  /*00e0*/  BSSY.RECONVERGENT B0, `(.L_x_8) ;  /* 0x000000c000007945 */ /* 0x000fe20003800200 */
[----:B--2---:R-:W0:Y:S08]  /*00f0*/  MUFU.RCP R8, R3 ;  /* 0x0000000300087308 */ /* 0x004e300000001000 */
[----:B---3--:R-:W1:Y:S01]  /*0100*/  FCHK P0, R0, R3 ;  /* 0x0000000300007302 */ /* 0x008e620000000000 */
[----:B0-----:R-:W-:-:S04]  /*0110*/  FFMA R9, -R3, R8, 1 ;  /* 0x3f80000003097423 */ /* 0x001fc80000000108 */
[----:B------:R-:W-:-:S04]  /*0120*/  FFMA R9, R8, R9, R8 ;  /* 0x0000000908097223 */ /* 0x000fc80000000008 */
[----:B------:R-:W-:-:S04]  /*0130*/  FFMA R8, R0, R9, RZ ;  /* 0x0000000900087223 */ /* 0x000fc800000000ff */
[----:B------:R-:W-:-:S04]  /*0140*/  FFMA R10, -R3, R8, R0 ;  /* 0x00000008030a7223 */ /* 0x000fc80000000100 */
[----:B------:R-:W-:Y:S01]  /*0150*/  FFMA R9, R9, R10, R8 ;  /* 0x0000000a09097223 */ /* 0x000fe20000000008 */
[----:B-1----:R-:W-:Y:S06]  /*0160*/  @!P0 BRA `(.L_x_9) ;  /* 0x00000000000c8947 */ /* 0x002fec0003800000 */
[----:B------:R-:W-:-:S07]  /*0170*/  MOV R4, 0x190 ;  /* 0x0000019000047802 */ /* 0x000fce0000000f00 */
[----:B------:R-:W-:Y:S05]  /*0180*/  CALL.REL.NOINC `($__internal_0_$__cuda_sm3x_div_rn_noftz_f32_slowpath) ;  /* 0x0000000000187944 */ /* 0x000fea0003c00000 */
[----:B------:R-:W-:-:S07]  /*0190*/  IMAD.MOV.U32 R9, RZ, RZ, R0 ;  /* 0x000000ffff097224 */ /* 0x000fce00078e0000 */
.L_x_9:
[----:B------:R-:W-:Y:S05]  /*01a0*/  BSYNC.RECONVERGENT B0 ;  /* 0x0000000000007941 */ /* 0x000fea0003800200 */
.L_x_8:
[----:B------:R-:W0:Y:S02]  /*01b0*/  LDC.64 R4, c[0x0][0x380] ;  /* 0x0000e000ff047b82 */ /* 0x000e240000000a00 */
[----:B0-----:R-:W-:-:S05]  /*01c0*/  IMAD.WIDE R2, R2, 0x4, R4 ;  /* 0x0000000402027825 */ /* 0x001fca00078e0204 */
[----:B------:R-:W-:Y:S01]  /*01d0*/  STG.E desc[UR4][R2.64], R9 ;  /* 0x0000000902007986 */ /* 0x000fe2000c101904 */
[----:B------:R-:W-:Y:S05]  /*01e0*/  EXIT ;  /* 0x000000000000794d */ /* 0x000fea0003800000 */
        .weak           $__internal_0_$__cuda_sm3x_div_rn_noftz_f32_slowpath
        .type           $__internal_0_$__cuda_sm3x_div_rn_noftz_f32_slowpath,@function
        .size           $__internal_0_$__cuda_sm3x_div_rn_noftz_f32_slowpath,(.L_x_56 - $__internal_0_$__cuda_sm3x_div_rn_noftz_f32_slowpath)
$__internal_0_$__cuda_sm3x_div_rn_noftz_f32_slowpath:
[--C-:B------:R-:W-:Y:S01]  /*01f0*/  SHF.R.U32.HI R6, RZ, 0x17, R3.reuse ;  /* 0x00000017ff067819 */ /* 0x100fe20000011603 */
[----:B------:R-:W-:Y:S01]  /*0200*/  BSSY.RECONVERGENT B1, `(.L_x_10) ;  /* 0x0000064000017945 */ /* 0x000fe20003800200 */
[--C-:B------:R-:W-:Y:S01]  /*0210*/  SHF.R.U32.HI R5, RZ, 0x17, R0.reuse ;  /* 0x00000017ff057819 */ /* 0x100fe20000011600 */
[----:B------:R-:W-:Y:S01]  /*0220*/  IMAD.MOV.U32 R7, RZ, RZ, R0 ;  /* 0x000000ffff077224 */ /* 0x000fe200078e0000 */
[----:B------:R-:W-:Y:S01]  /*0230*/  LOP3.LUT R6, R6, 0xff, RZ, 0xc0, !PT ;  /* 0x000000ff06067812 */ /* 0x000fe200078ec0ff */
[----:B------:R-:W-:Y:S01]  /*0240*/  IMAD.MOV.U32 R8, RZ, RZ, R3 ;  /* 0x000000ffff087224 */ /* 0x000fe200078e0003 */
[----:B------:R-:W-:-:S03]  /*0250*/  LOP3.LUT R5, R5, 0xff, RZ, 0xc0, !PT ;  /* 0x000000ff05057812 */ /* 0x000fc600078ec0ff */
[----:B------:R-:W-:Y:S02]  /*0260*/  VIADD R11, R6, 0xffffffff ;  /* 0xffffffff060b7836 */ /* 0x000fe40000000000 */
[----:B------:R-:W-:-:S03]  /*0270*/  VIADD R10, R5, 0xffffffff ;  /* 0xffffffff050a7836 */ /* 0x000fc60000000000 */
[----:B------:R-:W-:-:S04]  /*0280*/  ISETP.GT.U32.AND P0, PT, R11, 0xfd, PT ;  /* 0x000000fd0b00780c */ /* 0x000fc80003f04070 */
[----:B------:R-:W-:-:S13]  /*0290*/  ISETP.GT.U32.OR P0, PT, R10, 0xfd, P0 ;  /* 0x000000fd0a00780c */ /* 0x000fda0000704470 */
[----:B------:R-:W-:Y:S01]  /*02a0*/  @!P0 IMAD.MOV.U32 R9, RZ, RZ, RZ ;  /* 0x000000ffff098224 */ /* 0x000fe200078e00ff */
[----:B------:R-:W-:Y:S06]  /*02b0*/  @!P0 BRA `(.L_x_11) ;  /* 0x00000000005c8947 */ /* 0x000fec0003800000 */
[----:B------:R-:W-:Y:S02]  /*02c0*/  FSETP.GTU.FTZ.AND P0, PT, |R0|, +INF , PT ;  /* 0x7f8000000000780b */ /* 0x000fe40003f1c200 */
[----:B------:R-:W-:-:S04]  /*02d0*/  FSETP.GTU.FTZ.AND P1, PT, |R3|, +INF , PT ;  /* 0x7f8000000300780b */ /* 0x000fc80003f3c200 */
[----:B------:R-:W-:-:S13]  /*02e0*/  PLOP3.LUT P0, PT, P0, P1, PT, 0xf8, 0x8f ;  /* 0x00000000008f781c */ /* 0x000fda0000703f70 */
[----:B------:R-:W-:Y:S05]  /*02f0*/  @P0 BRA `(.L_x_12) ;  /* 0x00000004004c0947 */ /* 0x000fea0003800000 */
[----:B------:R-:W-:-:S13]  /*0300*/  LOP3.LUT P0, RZ, R8, 0x7fffffff, R7, 0xc8, !PT ;  /* 0x7fffffff08ff7812 */ /* 0x000fda000780c807 */
[----:B------:R-:W-:Y:S05]  /*0310*/  @!P0 BRA `(.L_x_13) ;  /* 0x00000004003c8947 */ /* 0x000fea0003800000 */
[C---:B------:R-:W-:Y:S02]  /*0320*/  FSETP.NEU.FTZ.AND P2, PT, |R0|.reuse, +INF , PT ;  /* 0x7f8000000000780b */ /* 0x040fe40003f5d200 */
[----:B------:R-:W-:Y:S02]  /*0330*/  FSETP.NEU.FTZ.AND P1, PT, |R3|, +INF , PT ;  /* 0x7f8000000300780b */ /* 0x000fe40003f3d200 */
[----:B------:R-:W-:-:S11]  /*0340*/  FSETP.NEU.FTZ.AND P0, PT, |R0|, +INF , PT ;  /* 0x7f8000000000780b */ /* 0x000fd60003f1d200 */
[----:B------:R-:W-:Y:S05]  /*0350*/  @!P1 BRA !P2, `(.L_x_13) ;  /* 0x00000004002c9947 */ /* 0x000fea0005000000 */
[----:B------:R-:W-:-:S04]  /*0360*/  LOP3.LUT P2, RZ, R7, 0x7fffffff, RZ, 0xc0, !PT ;  /* 0x7fffffff07ff7812 */ /* 0x000fc8000784c0ff */
[----:B------:R-:W-:-:S13]  /*0370*/  PLOP3.LUT P1, PT, P1, P2, PT, 0x2f, 0xf2 ;  /* 0x0000000000f2781c */ /* 0x000fda0000f24577 */
[----:B------:R-:W-:Y:S05]  /*0380*/  @P1 BRA `(.L_x_14) ;  /* 0x0000000400181947 */ /* 0x000fea0003800000 */
[----:B------:R-:W-:-:S04]  /*0390*/  LOP3.LUT P1, RZ, R8, 0x7fffffff, RZ, 0xc0, !PT ;  /* 0x7fffffff08ff7812 */ /* 0x000fc8000782c0ff */
[----:B------:R-:W-:-:S13]  /*03a0*/  PLOP3.LUT P0, PT, P0, P1, PT, 0x2f, 0xf2 ;  /* 0x0000000000f2781c */ /* 0x000fda0000702577 */
[----:B------:R-:W-:Y:S05]  /*03b0*/  @P0 BRA `(.L_x_15) ;  /* 0x0000000400000947 */ /* 0x000fea0003800000 */
[----:B------:R-:W-:Y:S02]  /*03c0*/  ISETP.GE.AND P0, PT, R10, RZ, PT ;  /* 0x000000ff0a00720c */ /* 0x000fe40003f06270 */
[----:B------:R-:W-:-:S11]  /*03d0*/  ISETP.GE.AND P1, PT, R11, RZ, PT ;  /* 0x000000ff0b00720c */ /* 0x000fd60003f26270 */
[----:B------:R-:W-:Y:S02]  /*03e0*/  @P0 IMAD.MOV.U32 R9, RZ, RZ, RZ ;  /* 0x000000ffff090224 */ /* 0x000fe400078e00ff */
[----:B------:R-:W-:Y:S01]  /*03f0*/  @!P0 FFMA R7, R0, 1.84467440737095516160e+19, RZ ;  /* 0x5f80000000078823 */ /* 0x000fe200000000ff */
[----:B------:R-:W-:Y:S02]  /*0400*/  @!P0 IMAD.MOV.U32 R9, RZ, RZ, -0x40 ;  /* 0xffffffc0ff098424 */ /* 0x000fe400078e00ff */
[----:B------:R-:W-:Y:S02]  /*0410*/  @!P1 FFMA R8, R3, 1.84467440737095516160e+19, RZ ;  /* 0x5f80000003089823 */ /* 0x000fe400000000ff */
[----:B------:R-:W-:-:S07]  /*0420*/  @!P1 VIADD R9, R9, 0x40 ;  /* 0x0000004009099836 */ /* 0x000fce0000000000 */
.L_x_11:
[----:B------:R-:W-:Y:S01]  /*0430*/  LEA R3, R6, 0xc0800000, 0x17 ;  /* 0xc080000006037811 */ /* 0x000fe200078eb8ff */
[----:B------:R-:W-:Y:S01]  /*0440*/  VIADD R5, R5, 0xffffff81 ;  /* 0xffffff8105057836 */ /* 0x000fe20000000000 */
[----:B------:R-:W-:Y:S03]  /*0450*/  BSSY.RECONVERGENT B2, `(.L_x_16) ;  /* 0x0000035000027945 */ /* 0x000fe60003800200 */
[----:B------:R-:W-:Y:S01]  /*0460*/  IMAD.IADD R3, R8, 0x1, -R3 ;  /* 0x0000000108037824 */ /* 0x000fe200078e0a03 */
[C---:B------:R-:W-:Y:S01]  /*0470*/  IADD3 R6, PT, PT, R5.reuse, 0x7f, -R6 ;  /* 0x0000007f05067810 */ /* 0x040fe20007ffe806 */
[----:B------:R-:W-:Y:S02]  /*0480*/  IMAD R0, R5, -0x800000, R7 ;  /* 0xff80000005007824 */ /* 0x000fe400078e0207 */
[----:B------:R-:W0:Y:S01]  /*0490*/  MUFU.RCP R8, R3 ;  /* 0x0000000300087308 */ /* 0x000e220000001000 */
[----:B------:R-:W-:Y:S01]  /*04a0*/  FADD.FTZ R11, -R3, -RZ ;  /* 0x800000ff030b7221 */ /* 0x000fe20000010100 */
[----:B------:R-:W-:-:S03]  /*04b0*/  IMAD.IADD R6, R6, 0x1, R9 ;  /* 0x0000000106067824 */ /* 0x000fc600078e0209 */
[----:B0-----:R-:W-:-:S04]  /*04c0*/  FFMA R13, R8, R11, 1 ;  /* 0x3f800000080d7423 */ /* 0x001fc8000000000b */
[----:B------:R-:W-:-:S04]  /*04d0*/  FFMA R10, R8, R13, R8 ;  /* 0x0000000d080a7223 */ /* 0x000fc80000000008 */
[----:B------:R-:W-:-:S04]  /*04e0*/  FFMA R7, R0, R10, RZ ;  /* 0x0000000a00077223 */ /* 0x000fc800000000ff */
[----:B------:R-:W-:-:S04]  /*04f0*/  FFMA R8, R11, R7, R0 ;  /* 0x000000070b087223 */ /* 0x000fc80000000000 */
[----:B------:R-:W-:-:S04]  /*0500*/  FFMA R7, R10, R8, R7 ;  /* 0x000000080a077223 */ /* 0x000fc80000000007 */
[----:B------:R-:W-:-:S04]  /*0510*/  FFMA R8, R11, R7, R0 ;  /* 0x000000070b087223 */ /* 0x000fc80000000000 */
[----:B------:R-:W-:-:S05]  /*0520*/  FFMA R0, R10, R8, R7 ;  /* 0x000000080a007223 */ /* 0x000fca0000000007 */
[----:B------:R-:W-:-:S04]  /*0530*/  SHF.R.U32.HI R3, RZ, 0x17, R0 ;  /* 0x00000017ff037819 */ /* 0x000fc80000011600 */
[----:B------:R-:W-:-:S05]  /*0540*/  LOP3.LUT R3, R3, 0xff, RZ, 0xc0, !PT ;  /* 0x000000ff03037812 */ /* 0x000fca00078ec0ff */
[----:B------:R-:W-:-:S04]  /*0550*/  IMAD.IADD R9, R3, 0x1, R6 ;  /* 0x0000000103097824 */ /* 0x000fc800078e0206 */
[----:B------:R-:W-:-:S05]  /*0560*/  VIADD R3, R9, 0xffffffff ;  /* 0xffffffff09037836 */ /* 0x000fca0000000000 */
[----:B------:R-:W-:-:S13]  /*0570*/  ISETP.GE.U32.AND P0, PT, R3, 0xfe, PT ;  /* 0x000000fe0300780c */ /* 0x000fda0003f06070 */
[----:B------:R-:W-:Y:S05]  /*0580*/  @!P0 BRA `(.L_x_17) ;  /* 0x0000000000808947 */ /* 0x000fea0003800000 */
[----:B------:R-:W-:-:S13]  /*0590*/  ISETP.GT.AND P0, PT, R9, 0xfe, PT ;  /* 0x000000fe0900780c */ /* 0x000fda0003f04270 */
[----:B------:R-:W-:Y:S05]  /*05a0*/  @P0 BRA `(.L_x_18) ;  /* 0x00000000006c0947 */ /* 0x000fea0003800000 */
[----:B------:R-:W-:-:S13]  /*05b0*/  ISETP.GE.AND P0, PT, R9, 0x1, PT ;  /* 0x000000010900780c */ /* 0x000fda0003f06270 */
[----:B------:R-:W-:Y:S05]  /*05c0*/  @P0 BRA `(.L_x_19) ;  /* 0x0000000000740947 */ /* 0x000fea0003800000 */
[----:B------:R-:W-:Y:S02]  /*05d0*/  ISETP.GE.AND P0, PT, R9, -0x18, PT ;  /* 0xffffffe80900780c */ /* 0x000fe40003f06270 */
[----:B------:R-:W-:-:S11]  /*05e0*/  LOP3.LUT R0, R0, 0x80000000, RZ, 0xc0, !PT ;  /* 0x8000000000007812 */ /* 0x000fd600078ec0ff */
[----:B------:R-:W-:Y:S05]  /*05f0*/  @!P0 BRA `(.L_x_19) ;  /* 0x0000000000688947 */ /* 0x000fea0003800000 */
[CCC-:B------:R-:W-:Y:S01]  /*0600*/  FFMA.RZ R3, R10.reuse, R8.reuse, R7.reuse ;  /* 0x000000080a037223 */ /* 0x1c0fe2000000c007 */
[CCC-:B------:R-:W-:Y:S01]  /*0610*/  FFMA.RM R6, R10.reuse, R8.reuse, R7.reuse ;  /* 0x000000080a067223 */ /* 0x1c0fe20000004007 */
[C---:B------:R-:W-:Y:S02]  /*0620*/  ISETP.NE.AND P2, PT, R9.reuse, RZ, PT ;  /* 0x000000ff0900720c */ /* 0x040fe40003f45270 */
[----:B------:R-:W-:Y:S02]  /*0630*/  ISETP.NE.AND P1, PT, R9, RZ, PT ;  /* 0x000000ff0900720c */ /* 0x000fe40003f25270 */
[----:B------:R-:W-:Y:S01]  /*0640*/  LOP3.LUT R5, R3, 0x7fffff, RZ, 0xc0, !PT ;  /* 0x007fffff03057812 */ /* 0x000fe200078ec0ff */
[----:B------:R-:W-:Y:S01]  /*0650*/  FFMA.RP R3, R10, R8, R7 ;  /* 0x000000080a037223 */ /* 0x000fe20000008007 */
[----:B------:R-:W-:Y:S02]  /*0660*/  VIADD R8, R9, 0x20 ;  /* 0x0000002009087836 */ /* 0x000fe40000000000 */
[----:B------:R-:W-:Y:S01]  /*0670*/  LOP3.LUT R5, R5, 0x800000, RZ, 0xfc, !PT ;  /* 0x0080000005057812 */ /* 0x000fe200078efcff */
[----:B------:R-:W-:Y:S01]  /*0680*/  IMAD.MOV R7, RZ, RZ, -R9 ;  /* 0x000000ffff077224 */ /* 0x000fe200078e0a09 */
[----:B------:R-:W-:-:S02]  /*0690*/  FSETP.NEU.FTZ.AND P0, PT, R3, R6, PT ;  /* 0x000000060300720b */ /* 0x000fc40003f1d000 */
[----:B------:R-:W-:Y:S02]  /*06a0*/  SHF.L.U32 R8, R5, R8, RZ ;  /* 0x0000000805087219 */ /* 0x000fe400000006ff */
[----:B------:R-:W-:Y:S02]  /*06b0*/  SEL R6, R7, RZ, P2 ;  /* 0x000000ff07067207 */ /* 0x000fe40001000000 */
[----:B------:R-:W-:Y:S02]  /*06c0*/  ISETP.NE.AND P1, PT, R8, RZ, P1 ;  /* 0x000000ff0800720c */ /* 0x000fe40000f25270 */
[----:B------:R-:W-:Y:S02]  /*06d0*/  SHF.R.U32.HI R6, RZ, R6, R5 ;  /* 0x00000006ff067219 */ /* 0x000fe40000011605 */
[----:B------:R-:W-:Y:S02]  /*06e0*/  PLOP3.LUT P0, PT, P0, P1, PT, 0xf8, 0x8f ;  /* 0x00000000008f781c */ /* 0x000fe40000703f70 */
[----:B------:R-:W-:-:S02]  /*06f0*/  SHF.R.U32.HI R8, RZ, 0x1, R6 ;  /* 0x00000001ff087819 */ /* 0x000fc40000011606 */
[----:B------:R-:W-:-:S04]  /*0700*/  SEL R3, RZ, 0x1, !P0 ;  /* 0x00000001ff037807 */ /* 0x000fc80004000000 */
[----:B------:R-:W-:-:S04]  /*0710*/  LOP3.LUT R3, R3, 0x1, R8, 0xf8, !PT ;  /* 0x0000000103037812 */ /* 0x000fc800078ef808 */
[----:B------:R-:W-:-:S05]  /*0720*/  LOP3.LUT R3, R3, R6, RZ, 0xc0, !PT ;  /* 0x0000000603037212 */ /* 0x000fca00078ec0ff */
[----:B------:R-:W-:-:S05]  /*0730*/  IMAD.IADD R3, R8, 0x1, R3 ;  /* 0x0000000108037824 */ /* 0x000fca00078e0203 */
[----:B------:R-:W-:Y:S01]  /*0740*/  LOP3.LUT R0, R3, R0, RZ, 0xfc, !PT ;  /* 0x0000000003007212 */ /* 0x000fe200078efcff */
[----:B------:R-:W-:Y:S06]  /*0750*/  BRA `(.L_x_19) ;  /* 0x0000000000107947 */ /* 0x000fec0003800000 */
.L_x_18:
[----:B------:R-:W-:-:S04]  /*0760*/  LOP3.LUT R0, R0, 0x80000000, RZ, 0xc0, !PT ;  /* 0x8000000000007812 */ /* 0x000fc800078ec0ff */
[----:B------:R-:W-:Y:S01]  /*0770*/  LOP3.LUT R0, R0, 0x7f800000, RZ, 0xfc, !PT ;  /* 0x7f80000000007812 */ /* 0x000fe200078efcff */
[----:B------:R-:W-:Y:S06]  /*0780*/  BRA `(.L_x_19) ;  /* 0x0000000000047947 */ /* 0x000fec0003800000 */
.L_x_17:
[----:B------:R-:W-:-:S07]  /*0790*/  IMAD R0, R6, 0x800000, R0 ;  /* 0x0080000006007824 */ /* 0x000fce00078e0200 */
.L_x_19:
[----:B------:R-:W-:Y:S05]  /*07a0*/  BSYNC.RECONVERGENT B2 ;  /* 0x0000000000027941 */ /* 0x000fea0003800200 */
.L_x_16:
[----:B------:R-:W-:Y:S05]  /*07b0*/  BRA `(.L_x_20) ;  /* 0x0000000000207947 */ /* 0x000fea0003800000 */
.L_x_15:
[----:B------:R-:W-:-:S04]  /*07c0*/  LOP3.LUT R0, R8, 0x80000000, R7, 0x48, !PT ;  /* 0x8000000008007812 */ /* 0x000fc800078e4807 */
[----:B------:R-:W-:Y:S01]  /*07d0*/  LOP3.LUT R0, R0, 0x7f800000, RZ, 0xfc, !PT ;  /* 0x7f80000000007812 */ /* 0x000fe200078efcff */
[----:B------:R-:W-:Y:S06]  /*07e0*/  BRA `(.L_x_20) ;  /* 0x0000000000147947 */ /* 0x000fec0003800000 */
.L_x_14:
[----:B------:R-:W-:Y:S01]  /*07f0*/  LOP3.LUT R0, R8, 0x80000000, R7, 0x48, !PT ;  /* 0x8000000008007812 */ /* 0x000fe200078e4807 */
[----:B------:R-:W-:Y:S06]  /*0800*/  BRA `(.L_x_20) ;  /* 0x00000000000c7947 */ /* 0x000fec0003800000 */
.L_x_13:
[----:B------:R-:W0:Y:S01]  /*0810*/  MUFU.RSQ R0, -QNAN ;  /* 0xffc0000000007908 */ /* 0x000e220000001400 */
[----:B------:R-:W-:Y:S05]  /*0820*/  BRA `(.L_x_20) ;  /* 0x0000000000047947 */ /* 0x000fea0003800000 */
.L_x_12:
[----:B------:R-:W-:-:S07]  /*0830*/  FADD.FTZ R0, R0, R3 ;  /* 0x0000000300007221 */ /* 0x000fce0000010000 */
.L_x_20:
[----:B------:R-:W-:Y:S05]  /*0840*/  BSYNC.RECONVERGENT B1 ;  /* 0x0000000000017941 */ /* 0x000fea0003800200 */
.L_x_10:
[----:B------:R-:W-:-:S04]  /*0850*/  IMAD.MOV.U32 R5, RZ, RZ, 0x0 ;  /* 0x00000000ff057424 */ /* 0x000fc800078e00ff */
[----:B0-----:R-:W-:Y:S05]  /*0860*/  RET.REL.NODEC R4 `(_Z4vdivPfS_S_i) ;  /* 0xfffffff404e47950 */ /* 0x001fea0003c3ffff */
.L_x_21:
        /* <DEDUP_REMOVED lines=9> */
.L_x_56:


//--------------------- .text._Z7v_e_setPfii      --------------------------
	.section	.text._Z7v_e_setPfii,"ax",@progbits
	.align	128
        .global         _Z7v_e_setPfii
        .type           _Z7v_e_setPfii,@function
        .size           _Z7v_e_setPfii,(.L_x_61 - _Z7v_e_setPfii)
        .other          _Z7v_e_setPfii,@"STO_CUDA_ENTRY STV_DEFAULT"
_Z7v_e_setPfii:
.text._Z7v_e_setPfii:
        /* <DEDUP_REMOVED lines=9> */
[----:B------:R-:W1:Y:S01]  /*0090*/  LDCU UR6, c[0x0][0x388] ;  /* 0x00007100ff0677ac */ /* 0x000e620008000800 */
[----:B------:R-:W2:Y:S01]  /*00a0*/  LDCU.64 UR4, c[0x0][0x358] ;  /* 0x00006b00ff0477ac */ /* 0x000ea20008000a00 */
[C---:B-1----:R-:W-:Y:S01]  /*00b0*/  ISETP.NE.AND P0, PT, R5.reuse, UR6, PT ;  /* 0x0000000605007c0c */ /* 0x042fe2000bf05270 */
[----:B0-----:R-:W-:-:S03]  /*00c0*/  IMAD.WIDE R2, R5, 0x4, R2 ;  /* 0x0000000405027825 */ /* 0x001fc600078e0202 */
[----:B------:R-:W-:-:S05]  /*00d0*/  FSEL R5, RZ, 1, P0 ;  /* 0x3f800000ff057808 */ /* 0x000fca0000000000 */
[----:B--2---:R-:W-:Y:S01]  /*00e0*/  STG.E desc[UR4][R2.64], R5 ;  /* 0x0000000502007986 */ /* 0x004fe2000c101904 */
[----:B------:R-:W-:Y:S05]  /*00f0*/  EXIT ;  /* 0x000000000000794d */ /* 0x000fea0003800000 */
.L_x_22:
        /* <DEDUP_REMOVED lines=16> */
.L_x_61:


//--------------------- .text._Z10vnorm_flipPfS_ii --------------------------
	.section	.text._Z10vnorm_flipPfS_ii,"ax",@progbits
	.align	128
        .global         _Z10vnorm_flipPfS_ii
        .type           _Z10vnorm_flipPfS_ii,@function
        .size           _Z10vnorm_flipPfS_ii,(.L_x_62 - _Z10vnorm_flipPfS_ii)
        .other          _Z10vnorm_flipPfS_ii,@"STO_CUDA_ENTRY STV_DEFAULT"
_Z10vnorm_flipPfS_ii:
.text._Z10vnorm_flipPfS_ii:
[----:B------:R-:W-:Y:S01]  /*0000*/  LDC R1, c[0x0][0x37c] ;  /* 0x0000df00ff017b82 */ /* 0x000fe20000000800 */
[----:B------:R-:W0:Y:S07]  /*0010*/  S2R R0, SR_TID.X ;  /* 0x0000000000007919 */ /* 0x000e2e0000002100 */
[----:B------:R-:W1:Y:S01]  /*0020*/  S2UR UR4, SR_CTAID.X ;  /* 0x00000000000479c3 */ /* 0x000e620000002500 */
[----:B------:R-:W1:Y:S02]  /*0030*/  LDCU UR5, c[0x0][0x360] ;  /* 0x00006c00ff0577ac */ /* 0x000e640008000800 */
[----:B-1----:R-:W-:Y:S01]  /*0040*/  UIMAD UR4, UR4, UR5, URZ ;  /* 0x00000005040472a4 */ /* 0x002fe2000f8e02ff */
[----:B0-----:R-:W-:-:S05]  /*0050*/  IADD3 R0, PT, PT, -R0, RZ, RZ ;  /* 0x000000ff00007210 */ /* 0x001fca0007ffe1ff */
[----:B------:R-:W-:-:S13]  /*0060*/  ISETP.NE.AND P0, PT, R0, UR4, PT ;  /* 0x0000000400007c0c */ /* 0x000fda000bf05270 */
[----:B------:R-:W-:Y:S05]  /*0070*/  @P0 EXIT ;  /* 0x000000000000094d */ /* 0x000fea0003800000 */
[----:B------:R-:W0:Y:S01]  /*0080*/  LDC.64 R4, c[0x0][0x390] ;  /* 0x0000e400ff047b82 */ /* 0x000e220000000a00 */
[----:B------:R-:W1:Y:S07]  /*0090*/  LDCU.64 UR4, c[0x0][0x358] ;  /* 0x00006b00ff0477ac */ /* 0x000e6e0008000a00 */
[----:B------:R-:W2:Y:S01]  /*00a0*/  LDC.64 R2, c[0x0][0x380] ;  /* 0x0000e000ff027b82 */ /* 0x000ea20000000a00 */
[----:B0-----:R-:W-:-:S04]  /*00b0*/  IMAD R5, R5, R4, R4 ;  /* 0x0000000405057224 */ /* 0x001fc800078e0204 */
[----:B--2---:R-:W-:-:S06]  /*00c0*/  IMAD.WIDE R2, R5, 0x4, R2 ;  /* 0x0000000405027825 */ /* 0x004fcc00078e0202 */
[----:B-1----:R-:W2:Y:S02]  /*00d0*/  LDG.E R2, desc[UR4][R2.64] ;  /* 0x0000000402027981 */ /* 0x002ea4000c1e1900 */
[----:B--2---:R-:W-:-:S13]  /*00e0*/  FSETP.GT.AND P0, PT, R2, RZ, PT ;  /* 0x000000ff0200720b */ /* 0x004fda0003f04000 */
[----:B------:R-:W-:Y:S05]  /*00f0*/  @!P0 EXIT ;  /* 0x000000000000894d */ /* 0x000fea0003800000 */
[----:B------:R-:W0:Y:S02]  /*0100*/  LDC.64 R2, c[0x0][0x388] ;  /* 0x0000e200ff027b82 */ /* 0x000e240000000a00 */
[----:B0-----:R-:W2:Y:S02]  /*0110*/  LDG.E R0, desc[UR4][R2.64] ;  /* 0x0000000402007981 */ /* 0x001ea4000c1e1900 */
[----:B--2---:R-:W-:-:S05]  /*0120*/  FADD R5, -R0, -RZ ;  /* 0x800000ff00057221 */ /* 0x004fca0000000100 */
[----:B------:R-:W-:Y:S01]  /*0130*/  STG.E desc[UR4][R2.64], R5 ;  /* 0x0000000502007986 */ /* 0x000fe2000c101904 */
[----:B------:R-:W-:Y:S05]  /*0140*/  EXIT ;  /* 0x000000000000794d */ /* 0x000fea0003800000 */
.L_x_23:
        /* <DEDUP_REMOVED lines=11> */
.L_x_62:


//--------------------- .text._Z5vnormPfS_i       --------------------------
	.section	.text._Z5vnormPfS_i,"ax",@progbits
	.align	128
        .global         _Z5vnormPfS_i
        .type           _Z5vnormPfS_i,@function
        .size           _Z5vnormPfS_i,(.L_x_57 - _Z5vnormPfS_i)
        .other          _Z5vnormPfS_i,@"STO_CUDA_ENTRY STV_DEFAULT"
_Z5vnormPfS_i:
.text._Z5vnormPfS_i:
        /* <DEDUP_REMOVED lines=8> */
[----:B------:R-:W0:Y:S01]  /*0080*/  LDCU UR6, c[0x0][0x390] ;  /* 0x00007200ff0677ac */ /* 0x000e220008000800 */
[----:B------:R-:W-:Y:S01]  /*0090*/  HFMA2 R4, -RZ, RZ, 0, 0 ;  /* 0x00000000ff047431 */ /* 0x000fe200000001ff */
[----:B------:R-:W1:Y:S01]  /*00a0*/  LDCU.64 UR10, c[0x0][0x358] ;  /* 0x00006b00ff0a77ac */ /* 0x000e620008000a00 */
[----:B0-----:R-:W-:-:S09]  /*00b0*/  UISETP.GE.AND UP0, UPT, UR6, 0x1, UPT ;  /* 0x000000010600788c */ /* 0x001fd2000bf06270 */
[----:B-1----:R-:W-:Y:S05]  /*00c0*/  BRA.U !UP0, `(.L_x_24) ;  /* 0x0000000508a47547 */ /* 0x002fea000b800000 */
[----:B------:R-:W-:Y:S01]  /*00d0*/  UISETP.GE.U32.AND UP1, UPT, UR6, 0x10, UPT ;  /* 0x000000100600788c */ /* 0x000fe2000bf26070 */
[----:B------:R-:W-:Y:S01]  /*00e0*/  MOV R4, RZ ;  /* 0x000000ff00047202 */ /* 0x000fe20000000f00 */
[----:B------:R-:W-:Y:S01]  /*00f0*/  ULOP3.LUT UR7, UR6, 0xf, URZ, 0xc0, !UPT ;  /* 0x0000000f06077892 */ /* 0x000fe2000f8ec0ff */
[----:B------:R-:W-:-:S03]  /*0100*/  MOV R0, RZ ;  /* 0x000000ff00007202 */ /* 0x000fc60000000f00 */
[----:B------:R-:W-:-:S03]  /*0110*/  UISETP.NE.AND UP0, UPT, UR7, URZ, UPT ;  /* 0x000000ff0700728c */ /* 0x000fc6000bf05270 */
[----:B------:R-:W-:Y:S08]  /*0120*/  BRA.U !UP1, `(.L_x_25) ;  /* 0x0000000109b87547 */ /* 0x000ff0000b800000 */
[----:B------:R-:W0:Y:S01]  /*0130*/  LDCU.64 UR4, c[0x0][0x380] ;  /* 0x00007000ff0477ac */ /* 0x000e220008000a00 */
[----:B------:R-:W-:Y:S01]  /*0140*/  MOV R4, RZ ;  /* 0x000000ff00047202 */ /* 0x000fe20000000f00 */
[----:B------:R-:W-:-:S04]  /*0150*/  ULOP3.LUT UR8, UR6, 0x7ffffff0, URZ, 0xc0, !UPT ;  /* 0x7ffffff006087892 */ /* 0x000fc8000f8ec0ff */
[----:B------:R-:W-:Y:S02]  /*0160*/  UIADD3 UR9, UPT, UPT, -UR8, URZ, URZ ;  /* 0x000000ff08097290 */ /* 0x000fe4000fffe1ff */
[----:B------:R-:W-:Y:S01]  /*0170*/  MOV R0, UR8 ;  /* 0x0000000800007c02 */ /* 0x000fe20008000f00 */
[----:B0-----:R-:W-:-:S04]  /*0180*/  UIADD3 UR4, UP1, UPT, UR4, 0x20, URZ ;  /* 0x0000002004047890 */ /* 0x001fc8000ff3e0ff */
[----:B------:R-:W-:Y:S02]  /*0190*/  UIADD3.X UR5, UPT, UPT, URZ, UR5, URZ, UP1, !UPT ;  /* 0x00000005ff057290 */ /* 0x000fe40008ffe4ff */
[----:B------:R-:W-:-:S04]  /*01a0*/  MOV R2, UR4 ;  /* 0x0000000400027c02 */ /* 0x000fc80008000f00 */
[----:B------:R-:W-:-:S07]  /*01b0*/  MOV R3, UR5 ;  /* 0x0000000500037c02 */ /* 0x000fce0008000f00 */
.L_x_26:
        /* <DEDUP_REMOVED lines=15> */
[----:B------:R0:W5:Y:S01]  /*02b0*/  LDG.E R6, desc[UR10][R2.64+0x1c] ;  /* 0x00001c0a02067981 */ /* 0x000162000c1e1900 */
[----:B------:R-:W-:-:S04]  /*02c0*/  UIADD3 UR9, UPT, UPT, UR9, 0x10, URZ ;  /* 0x0000001009097890 */ /* 0x000fc8000fffe0ff */
[----:B------:R-:W-:Y:S01]  /*02d0*/  UISETP.NE.AND UP1, UPT, UR9, URZ, UPT ;  /* 0x000000ff0900728c */ /* 0x000fe2000bf25270 */
[----:B0-----:R-:W-:-:S04]  /*02e0*/  IADD3 R2, P0, PT, R2, 0x40, RZ ;  /* 0x0000004002027810 */ /* 0x001fc80007f1e0ff */
        /* <DEDUP_REMOVED lines=16> */
[----:B------:R-:W-:Y:S01]  /*03f0*/  FFMA R4, R6, R6, R5 ;  /* 0x0000000606047223 */ /* 0x000fe20000000005 */
[----:B------:R-:W-:Y:S06]  /*0400*/  BRA.U UP1, `(.L_x_26) ;  /* 0xfffffffd016c7547 */ /* 0x000fec000b83ffff */
.L_x_25:
[----:B------:R-:W-:Y:S05]  /*0410*/  BRA.U !UP0, `(.L_x_24) ;  /* 0x0000000108d07547 */ /* 0x000fea000b800000 */
[----:B------:R-:W-:Y:S02]  /*0420*/  UISETP.GE.U32.AND UP0, UPT, UR7, 0x8, UPT ;  /* 0x000000080700788c */ /* 0x000fe4000bf06070 */
[----:B------:R-:W-:-:S04]  /*0430*/  ULOP3.LUT UR5, UR6, 0x7, URZ, 0xc0, !UPT ;  /* 0x0000000706057892 */ /* 0x000fc8000f8ec0ff */
[----:B------:R-:W-:-:S03]  /*0440*/  UISETP.NE.AND UP1, UPT, UR5, URZ, UPT ;  /* 0x000000ff0500728c */ /* 0x000fc6000bf25270 */
[----:B------:R-:W-:Y:S08]  /*0450*/  BRA.U !UP0, `(.L_x_27) ;  /* 0x00000001084c7547 */ /* 0x000ff0000b800000 */
[----:B------:R-:W0:Y:S02]  /*0460*/  LDC.64 R2, c[0x0][0x380] ;  /* 0x0000e000ff027b82 */ /* 0x000e240000000a00 */
[----:B0-----:R-:W-:-:S05]  /*0470*/  IMAD.WIDE.U32 R2, R0, 0x4, R2 ;  /* 0x0000000400027825 */ /* 0x001fca00078e0002 */
[----:B------:R-:W2:Y:S04]  /*0480*/  LDG.E R5, desc[UR10][R2.64] ;  /* 0x0000000a02057981 */ /* 0x000ea8000c1e1900 */
[----:B------:R-:W3:Y:S04]  /*0490*/  LDG.E R7, desc[UR10][R2.64+0x4] ;  /* 0x0000040a02077981 */ /* 0x000ee8000c1e1900 */
[----:B------:R-:W4:Y:S04]  /*04a0*/  LDG.E R9, desc[UR10][R2.64+0x8] ;  /* 0x0000080a02097981 */ /* 0x000f28000c1e1900 */
[----:B------:R-:W5:Y:S04]  /*04b0*/  LDG.E R11, desc[UR10][R2.64+0xc] ;  /* 0x00000c0a020b7981 */ /* 0x000f68000c1e1900 */
[----:B------:R-:W5:Y:S04]  /*04c0*/  LDG.E R13, desc[UR10][R2.64+0x10] ;  /* 0x0000100a020d7981 */ /* 0x000f68000c1e1900 */
[----:B------:R-:W5:Y:S04]  /*04d0*/  LDG.E R15, desc[UR10][R2.64+0x14] ;  /* 0x0000140a020f7981 */ /* 0x000f68000c1e1900 */
[----:B------:R-:W5:Y:S04]  /*04e0*/  LDG.E R17, desc[UR10][R2.64+0x18] ;  /* 0x0000180a02117981 */ /* 0x000f68000c1e1900 */
[----:B------:R-:W5:Y:S01]  /*04f0*/  LDG.E R19, desc[UR10][R2.64+0x1c] ;  /* 0x00001c0a02137981 */ /* 0x000f62000c1e1900 */
[----:B------:R-:W-:Y:S01]  /*0500*/  IADD3 R0, PT, PT, R0, 0x8, RZ ;  /* 0x0000000800007810 */ /* 0x000fe20007ffe0ff */
[----:B--2---:R-:W-:-:S04]  /*0510*/  FFMA R4, R5, R5, R4 ;  /* 0x0000000505047223 */ /* 0x004fc80000000004 */
[----:B---3--:R-:W-:-:S04]  /*0520*/  FFMA R4, R7, R7, R4 ;  /* 0x0000000707047223 */ /* 0x008fc80000000004 */
[----:B----4-:R-:W-:-:S04]  /*0530*/  FFMA R4, R9, R9, R4 ;  /* 0x0000000909047223 */ /* 0x010fc80000000004 */
[----:B-----5:R-:W-:-:S04]  /*0540*/  FFMA R4, R11, R11, R4 ;  /* 0x0000000b0b047223 */ /* 0x020fc80000000004 */
[----:B------:R-:W-:-:S04]  /*0550*/  FFMA R4, R13, R13, R4 ;  /* 0x0000000d0d047223 */ /* 0x000fc80000000004 */
[----:B------:R-:W-:-:S04]  /*0560*/  FFMA R4, R15, R15, R4 ;  /* 0x0000000f0f047223 */ /* 0x000fc80000000004 */
[----:B------:R-:W-:-:S04]  /*0570*/  FFMA R4, R17, R17, R4 ;  /* 0x0000001111047223 */ /* 0x000fc80000000004 */
[----:B------:R-:W-:-:S07]  /*0580*/  FFMA R4, R19, R19, R4 ;  /* 0x0000001313047223 */ /* 0x000fce0000000004 */
.L_x_27:
        /* <DEDUP_REMOVED lines=10> */
[----:B------:R-:W5:Y:S01]  /*0630*/  LDG.E R11, desc[UR10][R2.64+0xc] ;  /* 0x00000c0a020b7981 */ /* 0x000f62000c1e1900 */
[----:B------:R-:W-:Y:S01]  /*0640*/  IADD3 R0, PT, PT, R0, 0x4, RZ ;  /* 0x0000000400007810 */ /* 0x000fe20007ffe0ff */
[----:B--2---:R-:W-:-:S04]  /*0650*/  FFMA R4, R5, R5, R4 ;  /* 0x0000000505047223 */ /* 0x004fc80000000004 */
[----:B---3--:R-:W-:-:S04]  /*0660*/  FFMA R4, R7, R7, R4 ;  /* 0x0000000707047223 */ /* 0x008fc80000000004 */
[----:B----4-:R-:W-:-:S04]  /*0670*/  FFMA R4, R9, R9, R4 ;  /* 0x0000000909047223 */ /* 0x010fc80000000004 */
[----:B-----5:R-:W-:-:S07]  /*0680*/  FFMA R4, R11, R11, R4 ;  /* 0x0000000b0b047223 */ /* 0x020fce0000000004 */
.L_x_28:
[----:B------:R-:W-:Y:S05]  /*0690*/  BRA.U !UP1, `(.L_x_24) ;  /* 0x0000000109307547 */ /* 0x000fea000b800000 */
[----:B------:R-:W0:Y:S01]  /*06a0*/  LDC.64 R2, c[0x0][0x380] ;  /* 0x0000e000ff027b82 */ /* 0x000e220000000a00 */
[----:B------:R-:W-:Y:S01]  /*06b0*/  UIADD3 UR4, UPT, UPT, -UR4, URZ, URZ ;  /* 0x000000ff04047290 */ /* 0x000fe2000fffe1ff */
[----:B0-----:R-:W-:-:S05]  /*06c0*/  IMAD.WIDE.U32 R2, R0, 0x4, R2 ;  /* 0x0000000400027825 */ /* 0x001fca00078e0002 */
[----:B------:R-:W-:-:S07]  /*06d0*/  MOV R5, R3 ;  /* 0x0000000300057202 */ /* 0x000fce0000000f00 */
.L_x_29:
[----:B------:R-:W-:-:S06]  /*06e0*/  MOV R3, R5 ;  /* 0x0000000500037202 */ /* 0x000fcc0000000f00 */
[----:B------:R0:W2:Y:S01]  /*06f0*/  LDG.E R3, desc[UR10][R2.64] ;  /* 0x0000000a02037981 */ /* 0x0000a2000c1e1900 */
[----:B------:R-:W-:-:S04]  /*0700*/  UIADD3 UR4, UPT, UPT, UR4, 0x1, URZ ;  /* 0x0000000104047890 */ /* 0x000fc8000fffe0ff */
[----:B------:R-:W-:Y:S01]  /*0710*/  UISETP.NE.AND UP0, UPT, UR4, URZ, UPT ;  /* 0x000000ff0400728c */ /* 0x000fe2000bf05270 */
[----:B0-----:R-:W-:-:S04]  /*0720*/  IADD3 R2, P0, PT, R2, 0x4, RZ ;  /* 0x0000000402027810 */ /* 0x001fc80007f1e0ff */
[----:B------:R-:W-:Y:S01]  /*0730*/  IADD3.X R5, PT, PT, RZ, R5, RZ, P0, !PT ;  /* 0x00000005ff057210 */ /* 0x000fe200007fe4ff */
[----:B--2---:R-:W-:-:S03]  /*0740*/  FFMA R4, R3, R3, R4 ;  /* 0x0000000303047223 */ /* 0x004fc60000000004 */
[----:B------:R-:W-:Y:S05]  /*0750*/  BRA.U UP0, `(.L_x_29) ;  /* 0xfffffffd00e07547 */ /* 0x000fea000b83ffff */
.L_x_24:
[----:B------:R-:W-:Y:S01]  /*0760*/  IADD3 R0, PT, PT, R4, -0xd000000, RZ ;  /* 0xf300000004007810 */ /* 0x000fe20007ffe0ff */
[----:B------:R0:W1:Y:S03]  /*0770*/  MUFU.RSQ R3, R4 ;  /* 0x0000000400037308 */ /* 0x0000660000001400 */
[----:B------:R-:W-:-:S13]  /*0780*/  ISETP.GT.U32.AND P0, PT, R0, 0x727fffff, PT ;  /* 0x727fffff0000780c */ /* 0x000fda0003f04070 */
[----:B0-----:R-:W-:Y:S05]  /*0790*/  @!P0 BRA `(.L_x_30) ;  /* 0x0000000000108947 */ /* 0x001fea0003800000 */
[----:B------:R-:W-:Y:S02]  /*07a0*/  MOV R0, R4 ;  /* 0x0000000400007202 */ /* 0x000fe40000000f00 */
[----:B------:R-:W-:-:S07]  /*07b0*/  MOV R4, 0x7d0 ;  /* 0x000007d000047802 */ /* 0x000fce0000000f00 */
[----:B-1----:R-:W-:Y:S05]  /*07c0*/  CALL.REL.NOINC `($__internal_1_$__cuda_sm20_sqrt_rn_f32_slowpath) ;  /* 0x0000000000207944 */ /* 0x002fea0003c00000 */
[----:B------:R-:W-:Y:S05]  /*07d0*/  BRA `(.L_x_31) ;  /* 0x0000000000107947 */ /* 0x000fea0003800000 */
.L_x_30:
[C---:B-1----:R-:W-:Y:S01]  /*07e0*/  FMUL.FTZ R5, R3.reuse, R4 ;  /* 0x0000000403057220 */ /* 0x042fe20000410000 */
[----:B------:R-:W-:-:S03]  /*07f0*/  FMUL.FTZ R0, R3, 0.5 ;  /* 0x3f00000003007820 */ /* 0x000fc60000410000 */
[----:B------:R-:W-:-:S04]  /*0800*/  FFMA R4, -R5, R5, R4 ;  /* 0x0000000505047223 */ /* 0x000fc80000000104 */
[----:B------:R-:W-:-:S07]  /*0810*/  FFMA R5, R4, R0, R5 ;  /* 0x0000000004057223 */ /* 0x000fce0000000005 */
.L_x_31:
[----:B------:R-:W0:Y:S02]  /*0820*/  LDC.64 R2, c[0x0][0x388] ;  /* 0x0000e200ff027b82 */ /* 0x000e240000000a00 */
[----:B0-----:R-:W-:Y:S01]  /*0830*/  STG.E desc[UR10][R2.64], R5 ;  /* 0x0000000502007986 */ /* 0x001fe2000c10190a */
[----:B------:R-:W-:Y:S05]  /*0840*/  EXIT ;  /* 0x000000000000794d */ /* 0x000fea0003800000 */
        .weak           $__internal_1_$__cuda_sm20_sqrt_rn_f32_slowpath
        .type           $__internal_1_$__cuda_sm20_sqrt_rn_f32_slowpath,@function
        .size           $__internal_1_$__cuda_sm20_sqrt_rn_f32_slowpath,(.L_x_57 - $__internal_1_$__cuda_sm20_sqrt_rn_f32_slowpath)
$__internal_1_$__cuda_sm20_sqrt_rn_f32_slowpath:
[----:B------:R-:W-:-:S13]  /*0850*/  LOP3.LUT P0, RZ, R0, 0x7fffffff, RZ, 0xc0, !PT ;  /* 0x7fffffff00ff7812 */ /* 0x000fda000780c0ff */
[----:B------:R-:W-:Y:S01]  /*0860*/  @!P0 MOV R2, R0 ;  /* 0x0000000000028202 */ /* 0x000fe20000000f00 */
[----:B------:R-:W-:Y:S06]  /*0870*/  @!P0 BRA `(.L_x_32) ;  /* 0x0000000000448947 */ /* 0x000fec0003800000 */
[----:B------:R-:W-:-:S13]  /*0880*/  FSETP.GEU.FTZ.AND P0, PT, R0, RZ, PT ;  /* 0x000000ff0000720b */ /* 0x000fda0003f1e000 */
[----:B------:R-:W-:Y:S01]  /*0890*/  @!P0 MOV R2, 0x7fffffff ;  /* 0x7fffffff00028802 */ /* 0x000fe20000000f00 */
[----:B------:R-:W-:Y:S06]  /*08a0*/  @!P0 BRA `(.L_x_32) ;  /* 0x0000000000388947 */ /* 0x000fec0003800000 */
[----:B------:R-:W-:-:S13]  /*08b0*/  FSETP.GTU.FTZ.AND P0, PT, |R0|, +INF , PT ;  /* 0x7f8000000000780b */ /* 0x000fda0003f1c200 */
[----:B------:R-:W-:Y:S01]  /*08c0*/  @P0 FADD.FTZ R2, R0, 1 ;  /* 0x3f80000000020421 */ /* 0x000fe20000010000 */
[----:B------:R-:W-:Y:S06]  /*08d0*/  @P0 BRA `(.L_x_32) ;  /* 0x00000000002c0947 */ /* 0x000fec0003800000 */
[----:B------:R-:W-:-:S13]  /*08e0*/  FSETP.NEU.FTZ.AND P0, PT, |R0|, +INF , PT ;  /* 0x7f8000000000780b */ /* 0x000fda0003f1d200 */
[----:B------:R-:W-:Y:S01]  /*08f0*/  @!P0 MOV R2, R0 ;  /* 0x0000000000028202 */ /* 0x000fe20000000f00 */
[----:B------:R-:W-:Y:S06]  /*0900*/  @!P0 BRA `(.L_x_32) ;  /* 0x0000000000208947 */ /* 0x000fec0003800000 */
[----:B------:R-:W-:-:S04]  /*0910*/  FFMA R0, R0, 1.84467440737095516160e+19, RZ ;  /* 0x5f80000000007823 */ /* 0x000fc800000000ff */
[----:B------:R-:W0:Y:S02]  /*0920*/  MUFU.RSQ R3, R0 ;  /* 0x0000000000037308 */ /* 0x000e240000001400 */
[----:B0-----:R-:W-:Y:S01]  /*0930*/  FMUL.FTZ R5, R0, R3 ;  /* 0x0000000300057220 */ /* 0x001fe20000410000 */
[----:B------:R-:W-:-:S03]  /*0940*/  FMUL.FTZ R3, R3, 0.5 ;  /* 0x3f00000003037820 */ /* 0x000fc60000410000 */
[----:B------:R-:W-:-:S04]  /*0950*/  FADD.FTZ R2, -R5, -RZ ;  /* 0x800000ff05027221 */ /* 0x000fc80000010100 */
[----:B------:R-:W-:-:S04]  /*0960*/  FFMA R2, R5, R2, R0 ;  /* 0x0000000205027223 */ /* 0x000fc80000000000 */
[----:B------:R-:W-:-:S04]  /*0970*/  FFMA R2, R2, R3, R5 ;  /* 0x0000000302027223 */ /* 0x000fc80000000005 */
[----:B------:R-:W-:-:S07]  /*0980*/  FMUL.FTZ R2, R2, 2.3283064365386962891e-10 ;  /* 0x2f80000002027820 */ /* 0x000fce0000410000 */
.L_x_32:
[----:B------:R-:W-:Y:S01]  /*0990*/  HFMA2 R3, -RZ, RZ, 0, 0 ;  /* 0x00000000ff037431 */ /* 0x000fe200000001ff */
[----:B------:R-:W-:Y:S02]  /*09a0*/  MOV R5, R2 ;  /* 0x0000000200057202 */ /* 0x000fe40000000f00 */
[----:B------:R-:W-:-:S04]  /*09b0*/  MOV R2, R4 ;  /* 0x0000000400027202 */ /* 0x000fc80000000f00 */
[----:B------:R-:W-:Y:S05]  /*09c0*/  RET.REL.NODEC R2 `(_Z5vnormPfS_i) ;  /* 0xfffffff4028c7950 */ /* 0x000fea0003c3ffff */
.L_x_33:
        /* <DEDUP_REMOVED lines=11> */
.L_x_57:


//--------------------- .text._Z9vectorMulPfS_i   --------------------------
	.section	.text._Z9vectorMulPfS_i,"ax",@progbits
	.align	128
        .global         _Z9vectorMulPfS_i
        .type           _Z9vectorMulPfS_i,@function
        .size           _Z9vectorMulPfS_i,(.L_x_64 - _Z9vectorMulPfS_i)
        .other          _Z9vectorMulPfS_i,@"STO_CUDA_ENTRY STV_DEFAULT"
_Z9vectorMulPfS_i:
.text._Z9vectorMulPfS_i:
        /* <DEDUP_REMOVED lines=9> */
[----:B------:R-:W0:Y:S08]  /*0090*/  LDCU.64 UR12, c[0x0][0x358] ;  /* 0x00006b00ff0c77ac */ /* 0x000e300008000a00 */
[----:B------:R-:W-:Y:S05]  /*00a0*/  BRA.U !UP0, `(.L_x_34) ;  /* 0x0000000d08487547 */ /* 0x000fea000b800000 */
[----:B------:R-:W1:Y:S01]  /*00b0*/  LDC.64 R4, c[0x0][0x388] ;  /* 0x0000e200ff047b82 */ /* 0x000e620000000a00 */
[----:B------:R-:W-:Y:S01]  /*00c0*/  UISETP.GE.U32.AND UP1, UPT, UR11, 0x10, UPT ;  /* 0x000000100b00788c */ /* 0x000fe2000bf26070 */
[----:B------:R-:W-:Y:S01]  /*00d0*/  HFMA2 R7, -RZ, RZ, 0, 0 ;  /* 0x00000000ff077431 */ /* 0x000fe200000001ff */
[----:B------:R-:W-:Y:S02]  /*00e0*/  ULOP3.LUT UR8, UR11, 0xf, URZ, 0xc0, !UPT ;  /* 0x0000000f0b087892 */ /* 0x000fe4000f8ec0ff */
[C---:B------:R-:W-:Y:S02]  /*00f0*/  IMAD R6, R0.reuse, UR11, RZ ;  /* 0x0000000b00067c24 */ /* 0x040fe4000f8e02ff */
[----:B------:R-:W-:Y:S01]  /*0100*/  UISETP.NE.AND UP0, UPT, UR8, URZ, UPT ;  /* 0x000000ff0800728c */ /* 0x000fe2000bf05270 */
[----:B-1----:R-:W-:Y:S02]  /*0110*/  IMAD.WIDE R2, R0, 0x4, R4 ;  /* 0x0000000400027825 */ /* 0x002fe400078e0204 */
[----:B------:R-:W-:Y:S08]  /*0120*/  BRA.U !UP1, `(.L_x_35) ;  /* 0x0000000509987547 */ /* 0x000ff0000b800000 */
[----:B------:R-:W1:Y:S01]  /*0130*/  LDCU.128 UR4, c[0x0][0x380] ;  /* 0x00007000ff0477ac */ /* 0x000e620008000c00 */
[----:B------:R-:W-:Y:S01]  /*0140*/  MOV R12, R6 ;  /* 0x00000006000c7202 */ /* 0x000fe20000000f00 */
[----:B------:R-:W-:-:S04]  /*0150*/  ULOP3.LUT UR9, UR11, 0x7ffffff0, URZ, 0xc0, !UPT ;  /* 0x7ffffff00b097892 */ /* 0x000fc8000f8ec0ff */
[----:B------:R-:W-:Y:S02]  /*0160*/  UIADD3 UR10, UPT, UPT, -UR9, URZ, URZ ;  /* 0x000000ff090a7290 */ /* 0x000fe4000fffe1ff */
[----:B------:R-:W-:Y:S01]  /*0170*/  MOV R7, UR9 ;  /* 0x0000000900077c02 */ /* 0x000fe20008000f00 */
[----:B-1----:R-:W-:Y:S02]  /*0180*/  UIADD3 UR6, UP1, UPT, UR6, 0x20, URZ ;  /* 0x0000002006067890 */ /* 0x002fe4000ff3e0ff */
[----:B------:R-:W-:Y:S02]  /*0190*/  UIADD3 UR4, UP2, UPT, UR4, 0x20, URZ ;  /* 0x0000002004047890 */ /* 0x000fe4000ff5e0ff */
[----:B------:R-:W-:Y:S02]  /*01a0*/  UIADD3.X UR7, UPT, UPT, URZ, UR7, URZ, UP1, !UPT ;  /* 0x00000007ff077290 */ /* 0x000fe40008ffe4ff */
[----:B------:R-:W-:Y:S01]  /*01b0*/  MOV R14, UR6 ;  /* 0x00000006000e7c02 */ /* 0x000fe20008000f00 */
[----:B------:R-:W-:-:S03]  /*01c0*/  UIADD3.X UR5, UPT, UPT, URZ, UR5, URZ, UP2, !UPT ;  /* 0x00000005ff057290 */ /* 0x000fc600097fe4ff */
[----:B------:R-:W-:-:S09]  /*01d0*/  MOV R15, UR7 ;  /* 0x00000007000f7c02 */ /* 0x000fd20008000f00 */
.L_x_36:
[----:B------:R-:W-:Y:S01]  /*01e0*/  MOV R8, R14 ;  /* 0x0000000e00087202 */ /* 0x000fe20000000f00 */
[----:B0-2---:R-:W2:Y:S01]  /*01f0*/  LDG.E R13, desc[UR12][R2.64] ;  /* 0x0000000c020d7981 */ /* 0x005ea2000c1e1900 */
[----:B------:R-:W-:-:S05]  /*0200*/  MOV R9, R15 ;  /* 0x0000000f00097202 */ /* 0x000fca0000000f00 */
[----:B------:R-:W3:Y:S01]  /*0210*/  LDG.E R14, desc[UR12][R8.64+-0x20] ;  /* 0xffffe00c080e7981 */ /* 0x000ee2000c1e1900 */
[----:B------:R-:W-:Y:S02]  /*0220*/  MOV R10, UR4 ;  /* 0x00000004000a7c02 */ /* 0x000fe40008000f00 */
[----:B------:R-:W-:-:S03]  /*0230*/  MOV R11, UR5 ;  /* 0x00000005000b7c02 */ /* 0x000fc60008000f00 */
[----:B------:R-:W-:-:S04]  /*0240*/  IMAD.WIDE R10, R12, 0x4, R10 ;  /* 0x000000040c0a7825 */ /* 0x000fc800078e020a */
[----:B--2---:R-:W-:-:S04]  /*0250*/  FMUL R13, R13, -2 ;  /* 0xc00000000d0d7820 */ /* 0x004fc80000400000 */
[----:B---3--:R-:W-:-:S05]  /*0260*/  FMUL R13, R13, R14 ;  /* 0x0000000e0d0d7220 */ /* 0x008fca0000400000 */
[----:B------:R0:W-:Y:S04]  /*0270*/  STG.E desc[UR12][R10.64+-0x20], R13 ;  /* 0xffffe00d0a007986 */ /* 0x0001e8000c10190c */
[----:B------:R-:W2:Y:S04]  /*0280*/  LDG.E R14, desc[UR12][R2.64] ;  /* 0x0000000c020e7981 */ /* 0x000ea8000c1e1900 */
[----:B------:R-:W3:Y:S01]  /*0290*/  LDG.E R15, desc[UR12][R8.64+-0x1c] ;  /* 0xffffe40c080f7981 */ /* 0x000ee2000c1e1900 */
        /* <DEDUP_REMOVED lines=8> */
[----:B0-----:R-:W3:Y:S04]  /*0320*/  LDG.E R13, desc[UR12][R2.64] ;  /* 0x0000000c020d7981 */ /* 0x001ee8000c1e1900 */
[----:B------:R-:W4:Y:S01]  /*0330*/  LDG.E R14, desc[UR12][R8.64+-0x14] ;  /* 0xffffec0c080e7981 */ /* 0x000f22000c1e1900 */
[----:B---3--:R-:W-:-:S04]  /*0340*/  FMUL R13, R13, -2 ;  /* 0xc00000000d0d7820 */ /* 0x008fc80000400000 */
[----:B----4-:R-:W-:-:S05]  /*0350*/  FMUL R13, R13, R14 ;  /* 0x0000000e0d0d7220 */ /* 0x010fca0000400000 */
[----:B------:R0:W-:Y:S04]  /*0360*/  STG.E desc[UR12][R10.64+-0x14], R13 ;  /* 0xffffec0d0a007986 */ /* 0x0001e8000c10190c */
[----:B------:R-:W3:Y:S04]  /*0370*/  LDG.E R14, desc[UR12][R2.64] ;  /* 0x0000000c020e7981 */ /* 0x000ee8000c1e1900 */
[----:B-1----:R-:W4:Y:S01]  /*0380*/  LDG.E R15, desc[UR12][R8.64+-0x10] ;  /* 0xfffff00c080f7981 */ /* 0x002f22000c1e1900 */
[----:B---3--:R-:W-:-:S04]  /*0390*/  FMUL R14, R14, -2 ;  /* 0xc00000000e0e7820 */ /* 0x008fc80000400000 */
[----:B----4-:R-:W-:-:S05]  /*03a0*/  FMUL R15, R14, R15 ;  /* 0x0000000f0e0f7220 */ /* 0x010fca0000400000 */
[----:B------:R1:W-:Y:S04]  /*03b0*/  STG.E desc[UR12][R10.64+-0x10], R15 ;  /* 0xfffff00f0a007986 */ /* 0x0003e8000c10190c */
[----:B------:R-:W3:Y:S04]  /*03c0*/  LDG.E R14, desc[UR12][R2.64] ;  /* 0x0000000c020e7981 */ /* 0x000ee8000c1e1900 */
[----:B--2---:R-:W2:Y:S01]  /*03d0*/  LDG.E R17, desc[UR12][R8.64+-0xc] ;  /* 0xfffff40c08117981 */ /* 0x004ea2000c1e1900 */
[----:B---3--:R-:W-:-:S04]  /*03e0*/  FMUL R14, R14, -2 ;  /* 0xc00000000e0e7820 */ /* 0x008fc80000400000 */
[----:B--2---:R-:W-:-:S05]  /*03f0*/  FMUL R17, R14, R17 ;  /* 0x000000110e117220 */ /* 0x004fca0000400000 */
        /* <DEDUP_REMOVED lines=48> */
[----:B------:R-:W-:Y:S01]  /*0700*/  UIADD3 UR10, UPT, UPT, UR10, 0x10, URZ ;  /* 0x000000100a0a7890 */ /* 0x000fe2000fffe0ff */
[----:B------:R-:W-:-:S03]  /*0710*/  IADD3 R12, PT, PT, R12, 0x10, RZ ;  /* 0x000000100c0c7810 */ /* 0x000fc60007ffe0ff */
[----:B------:R-:W-:Y:S01]  /*0720*/  UISETP.NE.AND UP1, UPT, UR10, URZ, UPT ;  /* 0x000000ff0a00728c */ /* 0x000fe2000bf25270 */
[----:B---3--:R-:W-:-:S04]  /*0730*/  FMUL R13, R13, -2 ;  /* 0xc00000000d0d7820 */ /* 0x008fc80000400000 */
[----:B----4-:R-:W-:Y:S01]  /*0740*/  FMUL R13, R13, R14 ;  /* 0x0000000e0d0d7220 */ /* 0x010fe20000400000 */
[----:B------:R-:W-:-:S04]  /*0750*/  IADD3 R14, P0, PT, R8, 0x40, RZ ;  /* 0x00000040080e7810 */ /* 0x000fc80007f1e0ff */
[----:B------:R2:W-:Y:S01]  /*0760*/  STG.E desc[UR12][R10.64+0x1c], R13 ;  /* 0x00001c0d0a007986 */ /* 0x0005e2000c10190c */
[----:B-1----:R-:W-:Y:S01]  /*0770*/  IADD3.X R15, PT, PT, RZ, R9, RZ, P0, !PT ;  /* 0x00000009ff0f7210 */ /* 0x002fe200007fe4ff */
[----:B------:R-:W-:Y:S07]  /*0780*/  BRA.U UP1, `(.L_x_36) ;  /* 0xfffffff901947547 */ /* 0x000fee000b83ffff */
.L_x_35:
[----:B------:R-:W-:Y:S05]  /*0790*/  BRA.U !UP0, `(.L_x_34) ;  /* 0x00000005088c7547 */ /* 0x000fea000b800000 */
[----:B------:R-:W-:Y:S02]  /*07a0*/  UISETP.GE.U32.AND UP0, UPT, UR8, 0x8, UPT ;  /* 0x000000080800788c */ /* 0x000fe4000bf06070 */
[----:B------:R-:W-:-:S04]  /*07b0*/  ULOP3.LUT UR5, UR11, 0x7, URZ, 0xc0, !UPT ;  /* 0x000000070b057892 */ /* 0x000fc8000f8ec0ff */
[----:B------:R-:W-:-:S03]  /*07c0*/  UISETP.NE.AND UP1, UPT, UR5, URZ, UPT ;  /* 0x000000ff0500728c */ /* 0x000fc6000bf25270 */
[----:B------:R-:W-:Y:S08]  /*07d0*/  BRA.U !UP0, `(.L_x_37) ;  /* 0x0000000108b47547 */ /* 0x000ff0000b800000 */
[----:B------:R-:W-:Y:S01]  /*07e0*/  IMAD.WIDE.U32 R8, R7, 0x4, R4 ;  /* 0x0000000407087825 */ /* 0x000fe200078e0004 */
[----:B0-----:R-:W3:Y:S01]  /*07f0*/  LDG.E R12, desc[UR12][R2.64] ;  /* 0x0000000c020c7981 */ /* 0x001ee2000c1e1900 */
[----:B--2---:R-:W0:Y:S03]  /*0800*/  LDC.64 R10, c[0x0][0x380] ;  /* 0x0000e000ff0a7b82 */ /* 0x004e260000000a00 */
[----:B------:R-:W2:Y:S01]  /*0810*/  LDG.E R13, desc[UR12][R8.64] ;  /* 0x0000000c080d7981 */ /* 0x000ea2000c1e1900 */
[----:B------:R-:W-:-:S05]  /*0820*/  IADD3 R15, PT, PT, R6, R7, RZ ;  /* 0x00000007060f7210 */ /* 0x000fca0007ffe0ff */
[----:B0-----:R-:W-:-:S04]  /*0830*/  IMAD.WIDE R10, R15, 0x4, R10 ;  /* 0x000000040f0a7825 */ /* 0x001fc800078e020a */
[----:B---3--:R-:W-:-:S04]  /*0840*/  FMUL R12, R12, -2 ;  /* 0xc00000000c0c7820 */ /* 0x008fc80000400000 */
[----:B--2---:R-:W-:-:S05]  /*0850*/  FMUL R13, R12, R13 ;  /* 0x0000000d0c0d7220 */ /* 0x004fca0000400000 */
        /* <DEDUP_REMOVED lines=11> */
[----:B------:R-:W3:Y:S04]  /*0910*/  LDG.E R12, desc[UR12][R2.64] ;  /* 0x0000000c020c7981 */ /* 0x000ee8000c1e1900 */
[----:B0-----:R-:W4:Y:S01]  /*0920*/  LDG.E R13, desc[UR12][R8.64+0xc] ;  /* 0x00000c0c080d7981 */ /* 0x001f22000c1e1900 */
        /* <DEDUP_REMOVED lines=13> */
[----:B------:R-:W2:Y:S04]  /*0a00*/  LDG.E R12, desc[UR12][R2.64] ;  /* 0x0000000c020c7981 */ /* 0x000ea8000c1e1900 */
[----:B0-----:R-:W4:Y:S01]  /*0a10*/  LDG.E R13, desc[UR12][R8.64+0x18] ;  /* 0x0000180c080d7981 */ /* 0x001f22000c1e1900 */
[----:B--2---:R-:W-:-:S04]  /*0a20*/  FMUL R12, R12, -2 ;  /* 0xc00000000c0c7820 */ /* 0x004fc80000400000 */
[----:B----4-:R-:W-:-:S05]  /*0a30*/  FMUL R13, R12, R13 ;  /* 0x0000000d0c0d7220 */ /* 0x010fca0000400000 */
[----:B------:R3:W-:Y:S04]  /*0a40*/  STG.E desc[UR12][R10.64+0x18], R13 ;  /* 0x0000180d0a007986 */ /* 0x0007e8000c10190c */
[----:B------:R-:W2:Y:S04]  /*0a50*/  LDG.E R12, desc[UR12][R2.64] ;  /* 0x0000000c020c7981 */ /* 0x000ea8000c1e1900 */
[----:B-1----:R-:W4:Y:S01]  /*0a60*/  LDG.E R15, desc[UR12][R8.64+0x1c] ;  /* 0x00001c0c080f7981 */ /* 0x002f22000c1e1900 */
[----:B------:R-:W-:Y:S01]  /*0a70*/  IADD3 R7, PT, PT, R7, 0x8, RZ ;  /* 0x0000000807077810 */ /* 0x000fe20007ffe0ff */
[----:B--2---:R-:W-:-:S04]  /*0a80*/  FMUL R12, R12, -2 ;  /* 0xc00000000c0c7820 */ /* 0x004fc80000400000 */
[----:B----4-:R-:W-:-:S05]  /*0a90*/  FMUL R15, R12, R15 ;  /* 0x0000000f0c0f7220 */ /* 0x010fca0000400000 */
[----:B------:R3:W-:Y:S02]  /*0aa0*/  STG.E desc[UR12][R10.64+0x1c], R15 ;  /* 0x00001c0f0a007986 */ /* 0x0007e4000c10190c */
.L_x_37:
[----:B------:R-:W-:Y:S05]  /*0ab0*/  BRA.U !UP1, `(.L_x_34) ;  /* 0x0000000109c47547 */ /* 0x000fea000b800000 */
[----:B------:R-:W-:Y:S02]  /*0ac0*/  UISETP.GE.U32.AND UP0, UPT, UR5, 0x4, UPT ;  /* 0x000000040500788c */ /* 0x000fe4000bf06070 */
[----:B------:R-:W-:-:S04]  /*0ad0*/  ULOP3.LUT UR4, UR11, 0x3, URZ, 0xc0, !UPT ;  /* 0x000000030b047892 */ /* 0x000fc8000f8ec0ff */
[----:B------:R-:W-:-:S03]  /*0ae0*/  UISETP.NE.AND UP1, UPT, UR4, URZ, UPT ;  /* 0x000000ff0400728c */ /* 0x000fc6000bf25270 */
[----:B------:R-:W-:Y:S08]  /*0af0*/  BRA.U !UP0, `(.L_x_38) ;  /* 0x0000000108647547 */ /* 0x000ff0000b800000 */
[----:B------:R-:W-:Y:S01]  /*0b00*/  IMAD.WIDE.U32 R8, R7, 0x4, R4 ;  /* 0x0000000407087825 */ /* 0x000fe200078e0004 */
[----:B0-----:R-:W4:Y:S01]  /*0b10*/  LDG.E R12, desc[UR12][R2.64] ;  /* 0x0000000c020c7981 */ /* 0x001f22000c1e1900 */
[----:B--23--:R-:W0:Y:S03]  /*0b20*/  LDC.64 R10, c[0x0][0x380] ;  /* 0x0000e000ff0a7b82 */ /* 0x00ce260000000a00 */
[----:B------:R-:W2:Y:S01]  /*0b30*/  LDG.E R13, desc[UR12][R8.64] ;  /* 0x0000000c080d7981 */ /* 0x000ea2000c1e1900 */
[----:B------:R-:W-:-:S05]  /*0b40*/  IADD3 R15, PT, PT, R6, R7, RZ ;  /* 0x00000007060f7210 */ /* 0x000fca0007ffe0ff */
[----:B0-----:R-:W-:-:S04]  /*0b50*/  IMAD.WIDE R10, R15, 0x4, R10 ;  /* 0x000000040f0a7825 */ /* 0x001fc800078e020a */
[----:B----4-:R-:W-:-:S04]  /*0b60*/  FMUL R12, R12, -2 ;  /* 0xc00000000c0c7820 */ /* 0x010fc80000400000 */
        /* <DEDUP_REMOVED lines=13> */
[----:B0-----:R-:W3:Y:S01]  /*0c40*/  LDG.E R13, desc[UR12][R8.64+0xc] ;  /* 0x00000c0c080d7981 */ /* 0x001ee2000c1e1900 */
[----:B------:R-:W-:Y:S01]  /*0c50*/  IADD3 R7, PT, PT, R7, 0x4, RZ ;  /* 0x0000000407077810 */ /* 0x000fe20007ffe0ff */
[----:B--2---:R-:W-:-:S04]  /*0c60*/  FMUL R12, R12, -2 ;  /* 0xc00000000c0c7820 */ /* 0x004fc80000400000 */
[----:B---3--:R-:W-:-:S05]  /*0c70*/  FMUL R13, R12, R13 ;  /* 0x0000000d0c0d7220 */ /* 0x008fca0000400000 */
[----:B------:R1:W-:Y:S02]  /*0c80*/  STG.E desc[UR12][R10.64+0xc], R13 ;  /* 0x00000c0d0a007986 */ /* 0x0003e4000c10190c */
.L_x_38:
[----:B------:R-:W-:Y:S05]  /*0c90*/  BRA.U !UP1, `(.L_x_34) ;  /* 0x00000001094c7547 */ /* 0x000fea000b800000 */
[----:B------:R-:W4:Y:S01]  /*0ca0*/  LDC.64 R8, c[0x0][0x380] ;  /* 0x0000e000ff087b82 */ /* 0x000f220000000a00 */
[----:B------:R-:W-:Y:S01]  /*0cb0*/  IMAD.WIDE.U32 R4, R7, 0x4, R4 ;  /* 0x0000000407047825 */ /* 0x000fe200078e0004 */
[----:B-123--:R-:W-:Y:S01]  /*0cc0*/  IADD3 R11, PT, PT, R6, R7, RZ ;  /* 0x00000007060b7210 */ /* 0x00efe20007ffe0ff */
[----:B------:R-:W-:Y:S01]  /*0cd0*/  UIADD3 UR4, UPT, UPT, -UR4, URZ, URZ ;  /* 0x000000ff04047290 */ /* 0x000fe2000fffe1ff */
[----:B------:R-:W-:Y:S02]  /*0ce0*/  MOV R6, R4 ;  /* 0x0000000400067202 */ /* 0x000fe40000000f00 */
[----:B------:R-:W-:-:S09]  /*0cf0*/  MOV R15, R5 ;  /* 0x00000005000f7202 */ /* 0x000fd20000000f00 */
.L_x_39:
[----:B------:R-:W-:Y:S01]  /*0d00*/  MOV R7, R15 ;  /* 0x0000000f00077202 */ /* 0x000fe20000000f00 */
[----:B0-----:R-:W2:Y:S05]  /*0d10*/  LDG.E R4, desc[UR12][R2.64] ;  /* 0x0000000c02047981 */ /* 0x001eaa000c1e1900 */
[----:B------:R0:W3:Y:S01]  /*0d20*/  LDG.E R7, desc[UR12][R6.64] ;  /* 0x0000000c06077981 */ /* 0x0000e2000c1e1900 */
[----:B------:R-:W-:-:S04]  /*0d30*/  UIADD3 UR4, UPT, UPT, UR4, 0x1, URZ ;  /* 0x0000000104047890 */ /* 0x000fc8000fffe0ff */
[----:B------:R-:W-:Y:S01]  /*0d40*/  UISETP.NE.AND UP0, UPT, UR4, URZ, UPT ;  /* 0x000000ff0400728c */ /* 0x000fe2000bf05270 */
[----:B0-----:R-:W-:-:S04]  /*0d50*/  IADD3 R6, P0, PT, R6, 0x4, RZ ;  /* 0x0000000406067810 */ /* 0x001fc80007f1e0ff */
[----:B------:R-:W-:Y:S01]  /*0d60*/  IADD3.X R15, PT, PT, RZ, R15, RZ, P0, !PT ;  /* 0x0000000fff0f7210 */ /* 0x000fe200007fe4ff */
[----:B--2---:R-:W-:Y:S01]  /*0d70*/  FMUL R10, R4, -2 ;  /* 0xc0000000040a7820 */ /* 0x004fe20000400000 */
[C---:B----4-:R-:W-:Y:S01]  /*0d80*/  IMAD.WIDE R4, R11.reuse, 0x4, R8 ;  /* 0x000000040b047825 */ /* 0x050fe200078e0208 */
[----:B------:R-:W-:-:S03]  /*0d90*/  IADD3 R11, PT, PT, R11, 0x1, RZ ;  /* 0x000000010b0b7810 */ /* 0x000fc60007ffe0ff */
[----:B---3--:R-:W-:-:S05]  /*0da0*/  FMUL R13, R10, R7 ;  /* 0x000000070a0d7220 */ /* 0x008fca0000400000 */
[----:B------:R0:W-:Y:S01]  /*0db0*/  STG.E desc[UR12][R4.64], R13 ;  /* 0x0000000d04007986 */ /* 0x0001e2000c10190c */
[----:B------:R-:W-:Y:S05]  /*0dc0*/  BRA.U UP0, `(.L_x_39) ;  /* 0xfffffffd00cc7547 */ /* 0x000fea000b83ffff */
.L_x_34:
[----:B------:R-:W4:Y:S01]  /*0dd0*/  LDC.64 R2, c[0x0][0x380] ;  /* 0x0000e000ff027b82 */ /* 0x000f220000000a00 */
[----:B0-----:R-:W-:-:S04]  /*0de0*/  IMAD R5, R0, UR11, R0 ;  /* 0x0000000b00057c24 */ /* 0x001fc8000f8e0200 */
[----:B----4-:R-:W-:-:S05]  /*0df0*/  IMAD.WIDE R2, R5, 0x4, R2 ;  /* 0x0000000405027825 */ /* 0x010fca00078e0202 */
[----:B------:R-:W4:Y:S02]  /*0e00*/  LDG.E R0, desc[UR12][R2.64] ;  /* 0x0000000c02007981 */ /* 0x000f24000c1e1900 */
[----:B----4-:R-:W-:-:S05]  /*0e10*/  FADD R5, R0, 1 ;  /* 0x3f80000000057421 */ /* 0x010fca0000000000 */
[----:B------:R-:W-:Y:S01]  /*0e20*/  STG.E desc[UR12][R2.64], R5 ;  /* 0x0000000502007986 */ /* 0x000fe2000c10190c */
[----:B------:R-:W-:Y:S05]  /*0e30*/  EXIT ;  /* 0x000000000000794d */ /* 0x000fea0003800000 */
.L_x_40:
        /* <DEDUP_REMOVED lines=12> */
.L_x_64:


//--------------------- .text._Z10vectorMaddPfS_S_S_i --------------------------
	.section	.text._Z10vectorMaddPfS_S_S_i,"ax",@progbits
	.align	128
        .global         _Z10vectorMaddPfS_S_S_i
        .type           _Z10vectorMaddPfS_S_S_i,@function
        .size           _Z10vectorMaddPfS_S_S_i,(.L_x_65 - _Z10vectorMaddPfS_S_S_i)
        .other          _Z10vectorMaddPfS_S_S_i,@"STO_CUDA_ENTRY STV_DEFAULT"
_Z10vectorMaddPfS_S_S_i:
.text._Z10vectorMaddPfS_S_S_i:
        /* <DEDUP_REMOVED lines=9> */
[----:B------:R-:W1:Y:S07]  /*0090*/  LDCU.64 UR4, c[0x0][0x358] ;  /* 0x00006b00ff0477ac */ /* 0x000e6e0008000a00 */
[----:B------:R-:W2:Y:S08]  /*00a0*/  LDC.64 R6, c[0x0][0x390] ;  /* 0x0000e400ff067b82 */ /* 0x000eb00000000a00 */
[----:B------:R-:W3:Y:S01]  /*00b0*/  LDC.64 R4, c[0x0][0x398] ;  /* 0x0000e600ff047b82 */ /* 0x000ee20000000a00 */
[----:B0-----:R-:W-:-:S07]  /*00c0*/  IMAD.WIDE R2, R11, 0x4, R2 ;  /* 0x000000040b027825 */ /* 0x001fce00078e0202 */
[----:B------:R-:W0:Y:S01]  /*00d0*/  LDC.64 R8, c[0x0][0x380] ;  /* 0x0000e000ff087b82 */ /* 0x000e220000000a00 */
[----:B-1----:R-:W4:Y:S01]  /*00e0*/  LDG.E R2, desc[UR4][R2.64] ;  /* 0x0000000402027981 */ /* 0x002f22000c1e1900 */
[----:B--2---:R-:W-:-:S06]  /*00f0*/  IMAD.WIDE R6, R11, 0x4, R6 ;  /* 0x000000040b067825 */ /* 0x004fcc00078e0206 */
[----:B------:R-:W4:Y:S04]  /*0100*/  LDG.E R6, desc[UR4][R6.64] ;  /* 0x0000000406067981 */ /* 0x000f28000c1e1900 */
[----:B---3--:R-:W4:Y:S01]  /*0110*/  LDG.E R5, desc[UR4][R4.64] ;  /* 0x0000000404057981 */ /* 0x008f22000c1e1900 */
[----:B0-----:R-:W-:-:S04]  /*0120*/  IMAD.WIDE R8, R11, 0x4, R8 ;  /* 0x000000040b087825 */ /* 0x001fc800078e0208 */
[----:B----4-:R-:W-:-:S05]  /*0130*/  FFMA R11, R5, R6, R2 ;  /* 0x00000006050b7223 */ /* 0x010fca0000000002 */
[----:B------:R-:W-:Y:S01]  /*0140*/  STG.E desc[UR4][R8.64], R11 ;  /* 0x0000000b08007986 */ /* 0x000fe2000c101904 */
[----:B------:R-:W-:Y:S05]  /*0150*/  EXIT ;  /* 0x000000000000794d */ /* 0x000fea0003800000 */
.L_x_41:
        /* <DEDUP_REMOVED lines=10> */
.L_x_65:


//--------------------- .text._Z11matrixMinorPfS_ii --------------------------
	.section	.text._Z11matrixMinorPfS_ii,"ax",@progbits
	.align	128
        .global         _Z11matrixMinorPfS_ii
        .type           _Z11matrixMinorPfS_ii,@function
        .size           _Z11matrixMinorPfS_ii,(.L_x_66 - _Z11matrixMinorPfS_ii)
        .other          _Z11matrixMinorPfS_ii,@"STO_CUDA_ENTRY STV_DEFAULT"
_Z11matrixMinorPfS_ii:
.text._Z11matrixMinorPfS_ii:
[----:B------:R-:W-:Y:S01]  /*0000*/  LDC R1, c[0x0][0x37c] ;  /* 0x0000df00ff017b82 */ /* 0x000fe20000000800 */
[----:B------:R-:W0:Y:S07]  /*0010*/  S2R R3, SR_TID.X ;  /* 0x0000000000037919 */ /* 0x000e2e0000002100 */
[----:B------:R-:W0:Y:S01]  /*0020*/  S2UR UR4, SR_CTAID.X ;  /* 0x00000000000479c3 */ /* 0x000e220000002500 */
[----:B------:R-:W1:Y:S01]  /*0030*/  LDCU UR10, c[0x0][0x390] ;  /* 0x00007200ff0a77ac */ /* 0x000e620008000800 */
[----:B------:R-:W2:Y:S06]  /*0040*/  LDCU.64 UR8, c[0x0][0x358] ;  /* 0x00006b00ff0877ac */ /* 0x000eac0008000a00 */
[----:B------:R-:W0:Y:S02]  /*0050*/  LDC R0, c[0x0][0x360] ;  /* 0x0000d800ff007b82 */ /* 0x000e240000000800 */
[----:B0-----:R-:W-:-:S05]  /*0060*/  IMAD R0, R0, UR4, R3 ;  /* 0x0000000400007c24 */ /* 0x001fca000f8e0203 */
[----:B-1----:R-:W-:-:S13]  /*0070*/  ISETP.GE.AND P0, PT, R0, UR10, PT ;  /* 0x0000000a00007c0c */ /* 0x002fda000bf06270 */
[----:B--2---:R-:W-:Y:S05]  /*0080*/  @!P0 BRA `(.L_x_42) ;  /* 0x0000000400e88947 */ /* 0x004fea0003800000 */
[----:B------:R-:W0:Y:S02]  /*0090*/  LDC R3, c[0x0][0x394] ;  /* 0x0000e500ff037b82 */ /* 0x000e240000000800 */
[----:B0-----:R-:W-:-:S13]  /*00a0*/  ISETP.LE.AND P0, PT, R3, UR10, PT ;  /* 0x0000000a03007c0c */ /* 0x001fda000bf03270 */
[----:B------:R-:W-:Y:S05]  /*00b0*/  @P0 EXIT ;  /* 0x000000000000094d */ /* 0x000fea0003800000 */
[----:B------:R-:W0:Y:S01]  /*00c0*/  LDCU UR4, c[0x0][0x390] ;  /* 0x00007200ff0477ac */ /* 0x000e220008000800 */
[C---:B------:R-:W-:Y:S01]  /*00d0*/  IADD3 R2, PT, PT, -R3.reuse, UR10, RZ ;  /* 0x0000000a03027c10 */ /* 0x040fe2000fffe1ff */
[----:B------:R-:W-:-:S03]  /*00e0*/  VIADD R6, R3, -UR10 ;  /* 0x8000000a03067c36 */ /* 0x000fc60008000000 */
[----:B------:R-:W-:Y:S02]  /*00f0*/  ISETP.GT.U32.AND P1, PT, R2, -0x10, PT ;  /* 0xfffffff00200780c */ /* 0x000fe40003f24070 */
[----:B------:R-:W-:-:S04]  /*0100*/  LOP3.LUT R12, R6, 0xf, RZ, 0xc0, !PT ;  /* 0x0000000f060c7812 */ /* 0x000fc800078ec0ff */
[----:B------:R-:W-:Y:S01]  /*0110*/  ISETP.NE.AND P0, PT, R12, RZ, PT ;  /* 0x000000ff0c00720c */ /* 0x000fe20003f05270 */
[----:B0-----:R-:W-:-:S06]  /*0120*/  IMAD.U32 R2, RZ, RZ, UR4 ;  /* 0x00000004ff027e24 */ /* 0x001fcc000f8e00ff */
[----:B------:R-:W-:Y:S06]  /*0130*/  @P1 BRA `(.L_x_43) ;  /* 0x0000000000cc1947 */ /* 0x000fec0003800000 */
[----:B------:R-:W0:Y:S01]  /*0140*/  LDCU.128 UR4, c[0x0][0x380] ;  /* 0x00007000ff0477ac */ /* 0x000e220008000c00 */
[----:B------:R-:W-:Y:S01]  /*0150*/  LOP3.LUT R10, R6, 0xfffffff0, RZ, 0xc0, !PT ;  /* 0xfffffff0060a7812 */ /* 0x000fe200078ec0ff */
[----:B------:R-:W-:-:S03]  /*0160*/  IMAD R7, R0, R3, UR10 ;  /* 0x0000000a00077e24 */ /* 0x000fc6000f8e0203 */
[----:B------:R-:W-:Y:S01]  /*0170*/  IADD3 R10, PT, PT, -R10, RZ, RZ ;  /* 0x000000ff0a0a7210 */ /* 0x000fe20007ffe1ff */
[----:B0-----:R-:W-:Y:S02]  /*0180*/  UIADD3 UR6, UP0, UPT, UR6, 0x20, URZ ;  /* 0x0000002006067890 */ /* 0x001fe4000ff1e0ff */
[----:B------:R-:W-:Y:S02]  /*0190*/  UIADD3 UR4, UP1, UPT, UR4, 0x20, URZ ;  /* 0x0000002004047890 */ /* 0x000fe4000ff3e0ff */
[----:B------:R-:W-:Y:S02]  /*01a0*/  UIADD3.X UR7, UPT, UPT, URZ, UR7, URZ, UP0, !UPT ;  /* 0x00000007ff077290 */ /* 0x000fe400087fe4ff */
[----:B------:R-:W-:-:S12]  /*01b0*/  UIADD3.X UR5, UPT, UPT, URZ, UR5, URZ, UP1, !UPT ;  /* 0x00000005ff057290 */ /* 0x000fd80008ffe4ff */
.L_x_44:
[----:B------:R-:W-:Y:S01]  /*01c0*/  MOV R5, UR7 ;  /* 0x0000000700057c02 */ /* 0x000fe20008000f00 */
[----:B------:R-:W-:-:S04]  /*01d0*/  IMAD.U32 R4, RZ, RZ, UR6 ;  /* 0x00000006ff047e24 */ /* 0x000fc8000f8e00ff */
[----:B------:R-:W-:-:S05]  /*01e0*/  IMAD.WIDE R4, R7, 0x4, R4 ;  /* 0x0000000407047825 */ /* 0x000fca00078e0204 */
[----:B----4-:R-:W2:Y:S01]  /*01f0*/  LDG.E R11, desc[UR8][R4.64+-0x20] ;  /* 0xffffe008040b7981 */ /* 0x010ea2000c1e1900 */
[----:B------:R-:W-:Y:S01]  /*0200*/  MOV R9, UR5 ;  /* 0x0000000500097c02 */ /* 0x000fe20008000f00 */
[----:B------:R-:W-:-:S04]  /*0210*/  IMAD.U32 R8, RZ, RZ, UR4 ;  /* 0x00000004ff087e24 */ /* 0x000fc8000f8e00ff */
[----:B------:R-:W-:-:S05]  /*0220*/  IMAD.WIDE R8, R7, 0x4, R8 ;  /* 0x0000000407087825 */ /* 0x000fca00078e0208 */
[----:B--2---:R0:W-:Y:S04]  /*0230*/  STG.E desc[UR8][R8.64+-0x20], R11 ;  /* 0xffffe00b08007986 */ /* 0x0041e8000c101908 */
[----:B------:R-:W2:Y:S04]  /*0240*/  LDG.E R13, desc[UR8][R4.64+-0x1c] ;  /* 0xffffe408040d7981 */ /* 0x000ea8000c1e1900 */
[----:B--2---:R1:W-:Y:S04]  /*0250*/  STG.E desc[UR8][R8.64+-0x1c], R13 ;  /* 0xffffe40d08007986 */ /* 0x0043e8000c101908 */
[----:B------:R-:W2:Y:S04]  /*0260*/  LDG.E R15, desc[UR8][R4.64+-0x18] ;  /* 0xffffe808040f7981 */ /* 0x000ea8000c1e1900 */
[----:B--2---:R2:W-:Y:S04]  /*0270*/  STG.E desc[UR8][R8.64+-0x18], R15 ;  /* 0xffffe80f08007986 */ /* 0x0045e8000c101908 */
[----:B------:R-:W3:Y:S04]  /*0280*/  LDG.E R17, desc[UR8][R4.64+-0x14] ;  /* 0xffffec0804117981 */ /* 0x000ee8000c1e1900 */
[----:B---3--:R3:W-:Y:S04]  /*0290*/  STG.E desc[UR8][R8.64+-0x14], R17 ;  /* 0xffffec1108007986 */ /* 0x0087e8000c101908 */
[----:B------:R-:W4:Y:S04]  /*02a0*/  LDG.E R19, desc[UR8][R4.64+-0x10] ;  /* 0xfffff00804137981 */ /* 0x000f28000c1e1900 */
[----:B----4-:R4:W-:Y:S04]  /*02b0*/  STG.E desc[UR8][R8.64+-0x10], R19 ;  /* 0xfffff01308007986 */ /* 0x0109e8000c101908 */
[----:B------:R-:W5:Y:S04]  /*02c0*/  LDG.E R21, desc[UR8][R4.64+-0xc] ;  /* 0xfffff40804157981 */ /* 0x000f68000c1e1900 */
[----:B-----5:R5:W-:Y:S04]  /*02d0*/  STG.E desc[UR8][R8.64+-0xc], R21 ;  /* 0xfffff41508007986 */ /* 0x020be8000c101908 */
[----:B0-----:R-:W2:Y:S04]  /*02e0*/  LDG.E R11, desc[UR8][R4.64+-0x8] ;  /* 0xfffff808040b7981 */ /* 0x001ea8000c1e1900 */
[----:B--2---:R0:W-:Y:S04]  /*02f0*/  STG.E desc[UR8][R8.64+-0x8], R11 ;  /* 0xfffff80b08007986 */ /* 0x0041e8000c101908 */
[----:B-1----:R-:W2:Y:S04]  /*0300*/  LDG.E R13, desc[UR8][R4.64+-0x4] ;  /* 0xfffffc08040d7981 */ /* 0x002ea8000c1e1900 */
[----:B--2---:R1:W-:Y:S04]  /*0310*/  STG.E desc[UR8][R8.64+-0x4], R13 ;  /* 0xfffffc0d08007986 */ /* 0x0043e8000c101908 */
[----:B------:R-:W2:Y:S04]  /*0320*/  LDG.E R15, desc[UR8][R4.64] ;  /* 0x00000008040f7981 */ /* 0x000ea8000c1e1900 */
[----:B--2---:R2:W-:Y:S04]  /*0330*/  STG.E desc[UR8][R8.64], R15 ;  /* 0x0000000f08007986 */ /* 0x0045e8000c101908 */
[----:B---3--:R-:W3:Y:S04]  /*0340*/  LDG.E R17, desc[UR8][R4.64+0x4] ;  /* 0x0000040804117981 */ /* 0x008ee8000c1e1900 */
[----:B---3--:R3:W-:Y:S04]  /*0350*/  STG.E desc[UR8][R8.64+0x4], R17 ;  /* 0x0000041108007986 */ /* 0x0087e8000c101908 */
[----:B----4-:R-:W4:Y:S04]  /*0360*/  LDG.E R19, desc[UR8][R4.64+0x8] ;  /* 0x0000080804137981 */ /* 0x010f28000c1e1900 */
[----:B----4-:R4:W-:Y:S04]  /*0370*/  STG.E desc[UR8][R8.64+0x8], R19 ;  /* 0x0000081308007986 */ /* 0x0109e8000c101908 */
[----:B-----5:R-:W5:Y:S04]  /*0380*/  LDG.E R21, desc[UR8][R4.64+0xc] ;  /* 0x00000c0804157981 */ /* 0x020f68000c1e1900 */
[----:B-----5:R4:W-:Y:S04]  /*0390*/  STG.E desc[UR8][R8.64+0xc], R21 ;  /* 0x00000c1508007986 */ /* 0x0209e8000c101908 */
[----:B0-----:R-:W5:Y:S04]  /*03a0*/  LDG.E R11, desc[UR8][R4.64+0x10] ;  /* 0x00001008040b7981 */ /* 0x001f68000c1e1900 */
[----:B-----5:R4:W-:Y:S04]  /*03b0*/  STG.E desc[UR8][R8.64+0x10], R11 ;  /* 0x0000100b08007986 */ /* 0x0209e8000c101908 */
[----:B-1----:R-:W5:Y:S04]  /*03c0*/  LDG.E R13, desc[UR8][R4.64+0x14] ;  /* 0x00001408040d7981 */ /* 0x002f68000c1e1900 */
[----:B-----5:R4:W-:Y:S04]  /*03d0*/  STG.E desc[UR8][R8.64+0x14], R13 ;  /* 0x0000140d08007986 */ /* 0x0209e8000c101908 */
[----:B--2---:R-:W2:Y:S04]  /*03e0*/  LDG.E R15, desc[UR8][R4.64+0x18] ;  /* 0x00001808040f7981 */ /* 0x004ea8000c1e1900 */
[----:B--2---:R4:W-:Y:S04]  /*03f0*/  STG.E desc[UR8][R8.64+0x18], R15 ;  /* 0x0000180f08007986 */ /* 0x0049e8000c101908 */
[----:B---3--:R-:W2:Y:S01]  /*0400*/  LDG.E R17, desc[UR8][R4.64+0x1c] ;  /* 0x00001c0804117981 */ /* 0x008ea2000c1e1900 */
[----:B------:R-:W-:Y:S01]  /*0410*/  VIADD R10, R10, 0x10 ;  /* 0x000000100a0a7836 */ /* 0x000fe20000000000 */
[----:B------:R-:W-:Y:S01]  /*0420*/  IADD3 R2, PT, PT, R2, 0x10, RZ ;  /* 0x0000001002027810 */ /* 0x000fe20007ffe0ff */
[----:B------:R-:W-:-:S03]  /*0430*/  VIADD R7, R7, 0x10 ;  /* 0x0000001007077836 */ /* 0x000fc60000000000 */
[----:B------:R-:W-:Y:S01]  /*0440*/  ISETP.NE.AND P1, PT, R10, RZ, PT ;  /* 0x000000ff0a00720c */ /* 0x000fe20003f25270 */
[----:B--2---:R4:W-:-:S12]  /*0450*/  STG.E desc[UR8][R8.64+0x1c], R17 ;  /* 0x00001c1108007986 */ /* 0x0049d8000c101908 */
[----:B------:R-:W-:Y:S05]  /*0460*/  @P1 BRA `(.L_x_44) ;  /* 0xfffffffc00541947 */ /* 0x000fea000383ffff */
.L_x_43:
[----:B------:R-:W-:Y:S05]  /*0470*/  @!P0 EXIT ;  /* 0x000000000000894d */ /* 0x000fea0003800000 */
[----:B------:R-:W-:Y:S02]  /*0480*/  ISETP.GE.U32.AND P0, PT, R12, 0x8, PT ;  /* 0x000000080c00780c */ /* 0x000fe40003f06070 */
[----:B------:R-:W-:-:S04]  /*0490*/  LOP3.LUT R14, R6, 0x7, RZ, 0xc0, !PT ;  /* 0x00000007060e7812 */ /* 0x000fc800078ec0ff */
[----:B------:R-:W-:-:S07]  /*04a0*/  ISETP.NE.AND P1, PT, R14, RZ, PT ;  /* 0x000000ff0e00720c */ /* 0x000fce0003f25270 */
[----:B------:R-:W-:Y:S06]  /*04b0*/  @!P0 BRA `(.L_x_45) ;  /* 0x0000000000588947 */ /* 0x000fec0003800000 */
[----:B------:R-:W0:Y:S01]  /*04c0*/  LDC.64 R4, c[0x0][0x388] ;  /* 0x0000e200ff047b82 */ /* 0x000e220000000a00 */
[----:B------:R-:W-:-:S07]  /*04d0*/  IMAD R7, R0, R3, R2 ;  /* 0x0000000300077224 */ /* 0x000fce00078e0202 */
[----:B----4-:R-:W1:Y:S01]  /*04e0*/  LDC.64 R8, c[0x0][0x380] ;  /* 0x0000e000ff087b82 */ /* 0x010e620000000a00 */
[----:B0-----:R-:W-:-:S05]  /*04f0*/  IMAD.WIDE R4, R7, 0x4, R4 ;  /* 0x0000000407047825 */ /* 0x001fca00078e0204 */
[----:B------:R-:W2:Y:S01]  /*0500*/  LDG.E R11, desc[UR8][R4.64] ;  /* 0x00000008040b7981 */ /* 0x000ea2000c1e1900 */
[----:B-1----:R-:W-:-:S05]  /*0510*/  IMAD.WIDE R8, R7, 0x4, R8 ;  /* 0x0000000407087825 */ /* 0x002fca00078e0208 */
[----:B--2---:R0:W-:Y:S04]  /*0520*/  STG.E desc[UR8][R8.64], R11 ;  /* 0x0000000b08007986 */ /* 0x0041e8000c101908 */
[----:B------:R-:W2:Y:S04]  /*0530*/  LDG.E R7, desc[UR8][R4.64+0x4] ;  /* 0x0000040804077981 */ /* 0x000ea8000c1e1900 */
[----:B--2---:R1:W-:Y:S04]  /*0540*/  STG.E desc[UR8][R8.64+0x4], R7 ;  /* 0x0000040708007986 */ /* 0x0043e8000c101908 */
[----:B------:R-:W2:Y:S04]  /*0550*/  LDG.E R13, desc[UR8][R4.64+0x8] ;  /* 0x00000808040d7981 */ /* 0x000ea8000c1e1900 */
[----:B--2---:R2:W-:Y:S04]  /*0560*/  STG.E desc[UR8][R8.64+0x8], R13 ;  /* 0x0000080d08007986 */ /* 0x0045e8000c101908 */
[----:B------:R-:W3:Y:S04]  /*0570*/  LDG.E R15, desc[UR8][R4.64+0xc] ;  /* 0x00000c08040f7981 */ /* 0x000ee8000c1e1900 */
[----:B---3--:R2:W-:Y:S04]  /*0580*/  STG.E desc[UR8][R8.64+0xc], R15 ;  /* 0x00000c0f08007986 */ /* 0x0085e8000c101908 */
[----:B------:R-:W3:Y:S04]  /*0590*/  LDG.E R17, desc[UR8][R4.64+0x10] ;  /* 0x0000100804117981 */ /* 0x000ee8000c1e1900 */
[----:B---3--:R2:W-:Y:S04]  /*05a0*/  STG.E desc[UR8][R8.64+0x10], R17 ;  /* 0x0000101108007986 */ /* 0x0085e8000c101908 */
[----:B------:R-:W3:Y:S04]  /*05b0*/  LDG.E R19, desc[UR8][R4.64+0x14] ;  /* 0x0000140804137981 */ /* 0x000ee8000c1e1900 */
[----:B---3--:R2:W-:Y:S04]  /*05c0*/  STG.E desc[UR8][R8.64+0x14], R19 ;  /* 0x0000141308007986 */ /* 0x0085e8000c101908 */
[----:B0-----:R-:W3:Y:S04]  /*05d0*/  LDG.E R11, desc[UR8][R4.64+0x18] ;  /* 0x00001808040b7981 */ /* 0x001ee8000c1e1900 */
[----:B---3--:R2:W-:Y:S04]  /*05e0*/  STG.E desc[UR8][R8.64+0x18], R11 ;  /* 0x0000180b08007986 */ /* 0x0085e8000c101908 */
[----:B-1----:R-:W3:Y:S01]  /*05f0*/  LDG.E R7, desc[UR8][R4.64+0x1c] ;  /* 0x00001c0804077981 */ /* 0x002ee2000c1e1900 */
[----:B------:R-:W-:-:S03]  /*0600*/  IADD3 R2, PT, PT, R2, 0x8, RZ ;  /* 0x0000000802027810 */ /* 0x000fc60007ffe0ff */
[----:B---3--:R2:W-:Y:S04]  /*0610*/  STG.E desc[UR8][R8.64+0x1c], R7 ;  /* 0x00001c0708007986 */ /* 0x0085e8000c101908 */
.L_x_45:
[----:B------:R-:W-:Y:S05]  /*0620*/  @!P1 EXIT ;  /* 0x000000000000994d */ /* 0x000fea0003800000 */
[----:B------:R-:W-:Y:S02]  /*0630*/  ISETP.GE.U32.AND P0, PT, R14, 0x4, PT ;  /* 0x000000040e00780c */ /* 0x000fe40003f06070 */
[----:B------:R-:W-:-:S04]  /*0640*/  LOP3.LUT R10, R6, 0x3, RZ, 0xc0, !PT ;  /* 0x00000003060a7812 */ /* 0x000fc800078ec0ff */
[----:B------:R-:W-:-:S07]  /*0650*/  ISETP.NE.AND P1, PT, R10, RZ, PT ;  /* 0x000000ff0a00720c */ /* 0x000fce0003f25270 */
[----:B------:R-:W-:Y:S06]  /*0660*/  @!P0 BRA `(.L_x_46) ;  /* 0x0000000000388947 */ /* 0x000fec0003800000 */
[----:B------:R-:W0:Y:S01]  /*0670*/  LDC.64 R4, c[0x0][0x388] ;  /* 0x0000e200ff047b82 */ /* 0x000e220000000a00 */
[----:B--2-4-:R-:W-:-:S07]  /*0680*/  IMAD R11, R0, R3, R2 ;  /* 0x00000003000b7224 */ /* 0x014fce00078e0202 */
[----:B------:R-:W1:Y:S01]  /*0690*/  LDC.64 R6, c[0x0][0x380] ;  /* 0x0000e000ff067b82 */ /* 0x000e620000000a00 */
        /* <DEDUP_REMOVED lines=8> */
[----:B------:R-:W2:Y:S01]  /*0720*/  LDG.E R15, desc[UR8][R4.64+0xc] ;  /* 0x00000c08040f7981 */ /* 0x000ea2000c1e1900 */
[----:B------:R-:W-:-:S03]  /*0730*/  VIADD R2, R2, 0x4 ;  /* 0x0000000402027836 */ /* 0x000fc60000000000 */
[----:B--2---:R0:W-:Y:S04]  /*0740*/  STG.E desc[UR8][R6.64+0xc], R15 ;  /* 0x00000c0f06007986 */ /* 0x0041e8000c101908 */
.L_x_46:
[----:B------:R-:W-:Y:S05]  /*0750*/  @!P1 EXIT ;  /* 0x000000000000994d */ /* 0x000fea0003800000 */
[----:B0-2---:R-:W0:Y:S01]  /*0760*/  LDC.64 R6, c[0x0][0x380] ;  /* 0x0000e000ff067b82 */ /* 0x005e220000000a00 */
[----:B----4-:R-:W-:Y:S01]  /*0770*/  IMAD R11, R0, R3, R2 ;  /* 0x00000003000b7224 */ /* 0x010fe200078e0202 */
[----:B------:R-:W-:-:S06]  /*0780*/  IADD3 R10, PT, PT, -R10, RZ, RZ ;  /* 0x000000ff0a0a7210 */ /* 0x000fcc0007ffe1ff */
[----:B------:R-:W1:Y:S02]  /*0790*/  LDC.64 R8, c[0x0][0x388] ;  /* 0x0000e200ff087b82 */ /* 0x000e640000000a00 */
.L_x_47:
[----:B-12---:R-:W-:-:S06]  /*07a0*/  IMAD.WIDE R4, R11, 0x4, R8 ;  /* 0x000000040b047825 */ /* 0x006fcc00078e0208 */
[----:B------:R-:W2:Y:S01]  /*07b0*/  LDG.E R5, desc[UR8][R4.64] ;  /* 0x0000000804057981 */ /* 0x000ea2000c1e1900 */
[C---:B0-----:R-:W-:Y:S01]  /*07c0*/  IMAD.WIDE R2, R11.reuse, 0x4, R6 ;  /* 0x000000040b027825 */ /* 0x041fe200078e0206 */
[----:B------:R-:W-:-:S03]  /*07d0*/  IADD3 R11, PT, PT, R11, 0x1, RZ ;  /* 0x000000010b0b7810 */ /* 0x000fc60007ffe0ff */
[----:B------:R-:W-:-:S05]  /*07e0*/  VIADD R10, R10, 0x1 ;  /* 0x000000010a0a7836 */ /* 0x000fca0000000000 */
[----:B------:R-:W-:Y:S01]  /*07f0*/  ISETP.NE.AND P0, PT, R10, RZ, PT ;  /* 0x000000ff0a00720c */ /* 0x000fe20003f05270 */
[----:B--2---:R2:W-:-:S12]  /*0800*/  STG.E desc[UR8][R2.64], R5 ;  /* 0x0000000502007986 */ /* 0x0045d8000c101908 */
[----:B------:R-:W-:Y:S05]  /*0810*/  @P0 BRA `(.L_x_47) ;  /* 0xfffffffc00e00947 */ /* 0x000fea000383ffff */
[----:B------:R-:W-:Y:S05]  /*0820*/  EXIT ;  /* 0x000000000000794d */ /* 0x000fea0003800000 */
.L_x_42:
[----:B------:R-:W0:Y:S01]  /*0830*/  LDC.64 R2, c[0x0][0x380] ;  /* 0x0000e000ff027b82 */ /* 0x000e220000000a00 */
[----:B------:R-:W1:Y:S01]  /*0840*/  LDCU UR4, c[0x0][0x394] ;  /* 0x00007280ff0477ac */ /* 0x000e620008000800 */
[----:B------:R-:W-:Y:S02]  /*0850*/  HFMA2 R7, -RZ, RZ, 1.875, 0 ;  /* 0x3f800000ff077431 */ /* 0x000fe400000001ff */
[----:B-1----:R-:W-:-:S04]  /*0860*/  IMAD R5, R0, UR4, R0 ;  /* 0x0000000400057c24 */ /* 0x002fc8000f8e0200 */
[----:B0-----:R-:W-:-:S05]  /*0870*/  IMAD.WIDE R2, R5, 0x4, R2 ;  /* 0x0000000405027825 */ /* 0x001fca00078e0202 */
[----:B------:R-:W-:Y:S01]  /*0880*/  STG.E desc[UR8][R2.64], R7 ;  /* 0x0000000702007986 */ /* 0x000fe2000c101908 */
[----:B------:R-:W-:Y:S05]  /*0890*/  EXIT ;  /* 0x000000000000794d */ /* 0x000fea0003800000 */
.L_x_48:
        /* <DEDUP_REMOVED lines=14> */
.L_x_66:


//--------------------- .text._Z9matrixMulPfS_S_i --------------------------
	.section	.text._Z9matrixMulPfS_S_i,"ax",@progbits
	.align	128
        .global         _Z9matrixMulPfS_S_i
        .type           _Z9matrixMulPfS_S_i,@function
        .size           _Z9matrixMulPfS_S_i,(.L_x_67 - _Z9matrixMulPfS_S_i)
        .other          _Z9matrixMulPfS_S_i,@"STO_CUDA_ENTRY STV_DEFAULT"
_Z9matrixMulPfS_S_i:
.text._Z9matrixMulPfS_S_i:
[----:B------:R-:W-:Y:S01]  /*0000*/  LDC R1, c[0x0][0x37c] ;  /* 0x0000df00ff017b82 */ /* 0x000fe20000000800 */
[----:B------:R-:W0:Y:S07]  /*0010*/  S2R R0, SR_TID.Y ;  /* 0x0000000000007919 */ /* 0x000e2e0000002200 */
[----:B------:R-:W0:Y:S01]  /*0020*/  S2UR UR4, SR_CTAID.Y ;  /* 0x00000000000479c3 */ /* 0x000e220000002600 */
[----:B------:R-:W1:Y:S01]  /*0030*/  LDCU UR18, c[0x0][0x398] ;  /* 0x00007300ff1277ac */ /* 0x000e620008000800 */
[----:B------:R-:W2:Y:S01]  /*0040*/  S2R R7, SR_TID.X ;  /* 0x0000000000077919 */ /* 0x000ea20000002100 */
[----:B------:R-:W3:Y:S05]  /*0050*/  LDCU.64 UR16, c[0x0][0x358] ;  /* 0x00006b00ff1077ac */ /* 0x000eea0008000a00 */
[----:B------:R-:W0:Y:S08]  /*0060*/  LDC R5, c[0x0][0x364] ;  /* 0x0000d900ff057b82 */ /* 0x000e300000000800 */
[----:B------:R-:W2:Y:S01]  /*0070*/  S2UR UR5, SR_CTAID.X ;  /* 0x00000000000579c3 */ /* 0x000ea20000002500 */
[----:B-1----:R-:W-:-:S07]  /*0080*/  UISETP.GE.AND UP0, UPT, UR18, 0x1, UPT ;  /* 0x000000011200788c */ /* 0x002fce000bf06270 */
[----:B------:R-:W2:Y:S01]  /*0090*/  LDC R4, c[0x0][0x360] ;  /* 0x0000d800ff047b82 */ /* 0x000ea20000000800 */
[----:B------:R-:W-:-:S07]  /*00a0*/  PLOP3.LUT P0, PT, PT, PT, UP0, 0x80, 0x8 ;  /* 0x000000000008781c */ /* 0x000fce0003f0f008 */
[----:B------:R-:W1:Y:S01]  /*00b0*/  LDC.64 R2, c[0x0][0x380] ;  /* 0x0000e000ff027b82 */ /* 0x000e620000000a00 */
[----:B0-----:R-:W-:-:S04]  /*00c0*/  IMAD R5, R5, UR4, R0 ;  /* 0x0000000405057c24 */ /* 0x001fc8000f8e0200 */
[----:B------:R-:W-:Y:S02]  /*00d0*/  IMAD R5, R5, UR18, RZ ;  /* 0x0000001205057c24 */ /* 0x000fe4000f8e02ff */
[----:B--2---:R-:W-:-:S05]  /*00e0*/  IMAD R0, R4, UR5, R7 ;  /* 0x0000000504007c24 */ /* 0x004fca000f8e0207 */
[----:B------:R-:W-:-:S05]  /*00f0*/  IADD3 R7, PT, PT, R0, R5, RZ ;  /* 0x0000000500077210 */ /* 0x000fca0007ffe0ff */
[----:B-1----:R-:W-:-:S05]  /*0100*/  IMAD.WIDE R2, R7, 0x4, R2 ;  /* 0x0000000407027825 */ /* 0x002fca00078e0202 */
[----:B---3--:R0:W-:Y:S01]  /*0110*/  STG.E desc[UR16][R2.64], RZ ;  /* 0x000000ff02007986 */ /* 0x0081e2000c101910 */
[----:B------:R-:W-:Y:S05]  /*0120*/  @!P0 EXIT ;  /* 0x000000000000894d */ /* 0x000fea0003800000 */
[----:B------:R-:W-:Y:S01]  /*0130*/  UISETP.GE.U32.AND UP0, UPT, UR18, 0x8, UPT ;  /* 0x000000081200788c */ /* 0x000fe2000bf06070 */
[----:B------:R-:W-:Y:S01]  /*0140*/  HFMA2 R7, -RZ, RZ, 0, 0 ;  /* 0x00000000ff077431 */ /* 0x000fe200000001ff */
[----:B------:R-:W-:-:S07]  /*0150*/  UMOV UR4, URZ ;  /* 0x000000ff00047c82 */ /* 0x000fce0008000000 */
[----:B------:R-:W-:Y:S05]  /*0160*/  BRA.U !UP0, `(.L_x_49) ;  /* 0x0000000508287547 */ /* 0x000fea000b800000 */
[----:B------:R-:W1:Y:S01]  /*0170*/  LDC.64 R6, c[0x0][0x388] ;  /* 0x0000e200ff067b82 */ /* 0x000e620000000a00 */
[----:B------:R-:W2:Y:S01]  /*0180*/  LDCU.64 UR20, c[0x0][0x390] ;  /* 0x00007200ff1477ac */ /* 0x000ea20008000a00 */
[----:B------:R-:W-:Y:S01]  /*0190*/  MOV R4, R0 ;  /* 0x0000000000047202 */ /* 0x000fe20000000f00 */
[----:B------:R-:W-:-:S04]  /*01a0*/  ULOP3.LUT UR4, UR18, 0x7ffffff8, URZ, 0xc0, !UPT ;  /* 0x7ffffff812047892 */ /* 0x000fc8000f8ec0ff */
[----:B------:R-:W-:Y:S02]  /*01b0*/  UIADD3 UR5, UPT, UPT, -UR4, URZ, URZ ;  /* 0x000000ff04057290 */ /* 0x000fe4000fffe1ff */
[----:B--2---:R-:W-:Y:S02]  /*01c0*/  UIMAD.WIDE.U32 UR6, UR18, 0xc, UR20 ;  /* 0x0000000c120678a5 */ /* 0x004fe4000f8e0014 */
[----:B------:R-:W-:Y:S02]  /*01d0*/  UIMAD.WIDE.U32 UR8, UR18, 0x10, UR20 ;  /* 0x00000010120878a5 */ /* 0x000fe4000f8e0014 */
[----:B------:R-:W-:Y:S01]  /*01e0*/  UIMAD.WIDE.U32 UR10, UR18, 0x14, UR20 ;  /* 0x00000014120a78a5 */ /* 0x000fe2000f8e0014 */
[----:B-1----:R-:W-:Y:S01]  /*01f0*/  IMAD.WIDE.U32 R6, R5, 0x4, R6 ;  /* 0x0000000405067825 */ /* 0x002fe200078e0006 */
[----:B------:R-:W-:Y:S02]  /*0200*/  UIMAD.WIDE.U32 UR12, UR18, 0x18, UR20 ;  /* 0x00000018120c78a5 */ /* 0x000fe4000f8e0014 */
[----:B------:R-:W-:Y:S01]  /*0210*/  UIMAD.WIDE.U32 UR14, UR18, 0x1c, UR20 ;  /* 0x0000001c120e78a5 */ /* 0x000fe2000f8e0014 */
[----:B------:R-:W-:-:S04]  /*0220*/  IADD3 R6, P0, PT, R6, 0x10, RZ ;  /* 0x0000001006067810 */ /* 0x000fc80007f1e0ff */
[----:B------:R-:W-:Y:S02]  /*0230*/  IADD3.X R9, PT, PT, RZ, R7, RZ, P0, !PT ;  /* 0x00000007ff097210 */ /* 0x000fe400007fe4ff */
[----:B------:R-:W-:-:S07]  /*0240*/  MOV R7, RZ ;  /* 0x000000ff00077202 */ /* 0x000fce0000000f00 */
.L_x_50:
[----:B------:R-:W-:Y:S02]  /*0250*/  MOV R11, 0x4 ;  /* 0x00000004000b7802 */ /* 0x000fe40000000f00 */
[----:B------:R-:W-:-:S03]  /*0260*/  MOV R8, R6 ;  /* 0x0000000600087202 */ /* 0x000fc60000000f00 */
[----:B------:R-:W-:Y:S02]  /*0270*/  IMAD.WIDE R10, R4, R11, UR20 ;  /* 0x00000014040a7e25 */ /* 0x000fe4000f8e020b */
[----:B--2---:R-:W2:Y:S04]  /*0280*/  LDG.E R6, desc[UR16][R8.64+-0x10] ;  /* 0xfffff01008067981 */ /* 0x004ea8000c1e1900 */
[----:B------:R-:W2:Y:S01]  /*0290*/  LDG.E R10, desc[UR16][R10.64] ;  /* 0x000000100a0a7981 */ /* 0x000ea2000c1e1900 */
[----:B------:R-:W-:-:S06]  /*02a0*/  UIMAD.WIDE.U32 UR22, UR18, 0x4, UR20 ;  /* 0x00000004121678a5 */ /* 0x000fcc000f8e0014 */
[----:B------:R-:W-:Y:S02]  /*02b0*/  MOV R12, UR22 ;  /* 0x00000016000c7c02 */ /* 0x000fe40008000f00 */
[----:B------:R-:W-:Y:S01]  /*02c0*/  MOV R13, UR23 ;  /* 0x00000017000d7c02 */ /* 0x000fe20008000f00 */
[----:B--2---:R-:W-:Y:S02]  /*02d0*/  FFMA R15, R6, R10, R7 ;  /* 0x0000000a060f7223 */ /* 0x004fe40000000007 */
[----:B------:R-:W-:-:S03]  /*02e0*/  IMAD.WIDE R6, R4, 0x4, R12 ;  /* 0x0000000404067825 */ /* 0x000fc600078e020c */
[----:B------:R1:W-:Y:S04]  /*02f0*/  STG.E desc[UR16][R2.64], R15 ;  /* 0x0000000f02007986 */ /* 0x0003e8000c101910 */
[----:B------:R-:W2:Y:S04]  /*0300*/  LDG.E R6, desc[UR16][R6.64] ;  /* 0x0000001006067981 */ /* 0x000ea8000c1e1900 */
[----:B------:R-:W2:Y:S01]  /*0310*/  LDG.E R14, desc[UR16][R8.64+-0xc] ;  /* 0xfffff410080e7981 */ /* 0x000ea2000c1e1900 */
[----:B------:R-:W-:-:S06]  /*0320*/  UIMAD.WIDE.U32 UR22, UR18, 0x8, UR20 ;  /* 0x00000008121678a5 */ /* 0x000fcc000f8e0014 */
[----:B------:R-:W-:Y:S02]  /*0330*/  MOV R12, UR22 ;  /* 0x00000016000c7c02 */ /* 0x000fe40008000f00 */
[----:B------:R-:W-:-:S03]  /*0340*/  MOV R13, UR23 ;  /* 0x00000017000d7c02 */ /* 0x000fc60008000f00 */
[----:B------:R-:W-:-:S04]  /*0350*/  IMAD.WIDE R10, R4, 0x4, R12 ;  /* 0x00000004040a7825 */ /* 0x000fc800078e020c */
[----:B--2---:R-:W-:-:S05]  /*0360*/  FFMA R17, R14, R6, R15 ;  /* 0x000000060e117223 */ /* 0x004fca000000000f */
[----:B------:R2:W-:Y:S04]  /*0370*/  STG.E desc[UR16][R2.64], R17 ;  /* 0x0000001102007986 */ /* 0x0005e8000c101910 */
[----:B------:R-:W1:Y:S04]  /*0380*/  LDG.E R10, desc[UR16][R10.64] ;  /* 0x000000100a0a7981 */ /* 0x000e68000c1e1900 */
[----:B------:R-:W1:Y:S01]  /*0390*/  LDG.E R12, desc[UR16][R8.64+-0x8] ;  /* 0xfffff810080c7981 */ /* 0x000e62000c1e1900 */
[----:B------:R-:W-:Y:S02]  /*03a0*/  HFMA2 R13, -RZ, RZ, 0, 2.384185791015625e-07 ;  /* 0x00000004ff0d7431 */ /* 0x000fe400000001ff */
[----:B-1----:R-:W-:-:S03]  /*03b0*/  FFMA R15, R12, R10, R17 ;  /* 0x0000000a0c0f7223 */ /* 0x002fc60000000011 */
[----:B------:R-:W-:Y:S02]  /*03c0*/  IMAD.WIDE R12, R4, R13, UR6 ;  /* 0x00000006040c7e25 */ /* 0x000fe4000f8e020d */
[----:B------:R1:W-:Y:S04]  /*03d0*/  STG.E desc[UR16][R2.64], R15 ;  /* 0x0000000f02007986 */ /* 0x0003e8000c101910 */
[----:B------:R-:W3:Y:S04]  /*03e0*/  LDG.E R12, desc[UR16][R12.64] ;  /* 0x000000100c0c7981 */ /* 0x000ee8000c1e1900 */
[----:B------:R-:W3:Y:S01]  /*03f0*/  LDG.E R6, desc[UR16][R8.64+-0x4] ;  /* 0xfffffc1008067981 */ /* 0x000ee2000c1e1900 */
[----:B------:R-:W-:Y:S01]  /*0400*/  MOV R7, 0x4 ;  /* 0x0000000400077802 */ /* 0x000fe20000000f00 */
[----:B------:R-:W-:-:S02]  /*0410*/  HFMA2 R11, -RZ, RZ, 0, 2.384185791015625e-07 ;  /* 0x00000004ff0b7431 */ /* 0x000fc400000001ff */
[----:B---3--:R-:W-:Y:S02]  /*0420*/  FFMA R19, R6, R12, R15 ;  /* 0x0000000c06137223 */ /* 0x008fe4000000000f */
[----:B------:R-:W-:-:S03]  /*0430*/  IMAD.WIDE R6, R4, R7, UR8 ;  /* 0x0000000804067e25 */ /* 0x000fc6000f8e0207 */
[----:B------:R3:W-:Y:S04]  /*0440*/  STG.E desc[UR16][R2.64], R19 ;  /* 0x0000001302007986 */ /* 0x0007e8000c101910 */
[----:B------:R-:W2:Y:S04]  /*0450*/  LDG.E R6, desc[UR16][R6.64] ;  /* 0x0000001006067981 */ /* 0x000ea8000c1e1900 */
[----:B------:R-:W2:Y:S02]  /*0460*/  LDG.E R10, desc[UR16][R8.64] ;  /* 0x00000010080a7981 */ /* 0x000ea4000c1e1900 */
[----:B--2---:R-:W-:Y:S01]  /*0470*/  FFMA R17, R10, R6, R19 ;  /* 0x000000060a117223 */ /* 0x004fe20000000013 */
[----:B------:R-:W-:-:S04]  /*0480*/  IMAD.WIDE R10, R4, R11, UR10 ;  /* 0x0000000a040a7e25 */ /* 0x000fc8000f8e020b */
[----:B------:R2:W-:Y:S04]  /*0490*/  STG.E desc[UR16][R2.64], R17 ;  /* 0x0000001102007986 */ /* 0x0005e8000c101910 */
[----:B------:R-:W4:Y:S04]  /*04a0*/  LDG.E R10, desc[UR16][R10.64] ;  /* 0x000000100a0a7981 */ /* 0x000f28000c1e1900 */
[----:B------:R-:W4:Y:S01]  /*04b0*/  LDG.E R12, desc[UR16][R8.64+0x4] ;  /* 0x00000410080c7981 */ /* 0x000f22000c1e1900 */
[----:B------:R-:W-:Y:S01]  /*04c0*/  MOV R13, 0x4 ;  /* 0x00000004000d7802 */ /* 0x000fe20000000f00 */
[----:B-1----:R-:W-:-:S02]  /*04d0*/  HFMA2 R15, -RZ, RZ, 0, 2.384185791015625e-07 ;  /* 0x00000004ff0f7431 */ /* 0x002fc400000001ff */
[----:B----4-:R-:W-:Y:S02]  /*04e0*/  FFMA R21, R12, R10, R17 ;  /* 0x0000000a0c157223 */ /* 0x010fe40000000011 */
[----:B------:R-:W-:-:S03]  /*04f0*/  IMAD.WIDE R12, R4, R13, UR12 ;  /* 0x0000000c040c7e25 */ /* 0x000fc6000f8e020d */
[----:B------:R2:W-:Y:S04]  /*0500*/  STG.E desc[UR16][R2.64], R21 ;  /* 0x0000001502007986 */ /* 0x0005e8000c101910 */
[----:B------:R-:W3:Y:S04]  /*0510*/  LDG.E R12, desc[UR16][R12.64] ;  /* 0x000000100c0c7981 */ /* 0x000ee8000c1e1900 */
[----:B------:R-:W3:Y:S01]  /*0520*/  LDG.E R6, desc[UR16][R8.64+0x8] ;  /* 0x0000081008067981 */ /* 0x000ee2000c1e1900 */
[----:B------:R-:W-:-:S04]  /*0530*/  IMAD.WIDE R14, R4, R15, UR14 ;  /* 0x0000000e040e7e25 */ /* 0x000fc8000f8e020f */
[----:B---3--:R-:W-:-:S05]  /*0540*/  FFMA R19, R6, R12, R21 ;  /* 0x0000000c06137223 */ /* 0x008fca0000000015 */
[----:B------:R2:W-:Y:S04]  /*0550*/  STG.E desc[UR16][R2.64], R19 ;  /* 0x0000001302007986 */ /* 0x0005e8000c101910 */
[----:B------:R-:W3:Y:S04]  /*0560*/  LDG.E R14, desc[UR16][R14.64] ;  /* 0x000000100e0e7981 */ /* 0x000ee8000c1e1900 */
[----:B------:R-:W3:Y:S01]  /*0570*/  LDG.E R6, desc[UR16][R8.64+0xc] ;  /* 0x00000c1008067981 */ /* 0x000ee2000c1e1900 */
[----:B------:R-:W-:Y:S01]  /*0580*/  UIADD3 UR5, UPT, UPT, UR5, 0x8, URZ ;  /* 0x0000000805057890 */ /* 0x000fe2000fffe0ff */
[----:B------:R-:W-:-:S03]  /*0590*/  MOV R11, UR18 ;  /* 0x00000012000b7c02 */ /* 0x000fc60008000f00 */
[----:B------:R-:W-:Y:S01]  /*05a0*/  UISETP.NE.AND UP0, UPT, UR5, URZ, UPT ;  /* 0x000000ff0500728c */ /* 0x000fe2000bf05270 */
[----:B------:R-:W-:Y:S01]  /*05b0*/  LEA R4, R11, R4, 0x3 ;  /* 0x000000040b047211 */ /* 0x000fe200078e18ff */
[----:B---3--:R-:W-:Y:S01]  /*05c0*/  FFMA R7, R6, R14, R19 ;  /* 0x0000000e06077223 */ /* 0x008fe20000000013 */
[----:B------:R-:W-:-:S04]  /*05d0*/  IADD3 R6, P0, PT, R8, 0x20, RZ ;  /* 0x0000002008067810 */ /* 0x000fc80007f1e0ff */
[----:B------:R2:W-:Y:S01]  /*05e0*/  STG.E desc[UR16][R2.64], R7 ;  /* 0x0000000702007986 */ /* 0x0005e2000c101910 */
[----:B------:R-:W-:Y:S01]  /*05f0*/  IADD3.X R9, PT, PT, RZ, R9, RZ, P0, !PT ;  /* 0x00000009ff097210 */ /* 0x000fe200007fe4ff */
[----:B------:R-:W-:Y:S07]  /*0600*/  BRA.U UP0, `(.L_x_50) ;  /* 0xfffffffd00107547 */ /* 0x000fee000b83ffff */
.L_x_49:
[----:B------:R-:W-:-:S06]  /*0610*/  ULOP3.LUT UR5, UR18, 0x7, URZ, 0xc0, !UPT ;  /* 0x0000000712057892 */ /* 0x000fcc000f8ec0ff */
[----:B------:R-:W-:-:S13]  /*0620*/  ISETP.NE.AND P0, PT, RZ, UR5, PT ;  /* 0x00000005ff007c0c */ /* 0x000fda000bf05270 */
[----:B------:R-:W-:Y:S05]  /*0630*/  @!P0 EXIT ;  /* 0x000000000000894d */ /* 0x000fea0003800000 */
[----:B------:R-:W-:Y:S02]  /*0640*/  UISETP.GE.U32.AND UP0, UPT, UR5, 0x4, UPT ;  /* 0x000000040500788c */ /* 0x000fe4000bf06070 */
[----:B------:R-:W-:-:S07]  /*0650*/  ULOP3.LUT UR5, UR18, 0x3, URZ, 0xc0, !UPT ;  /* 0x0000000312057892 */ /* 0x000fce000f8ec0ff */
[----:B------:R-:W-:Y:S05]  /*0660*/  BRA.U !UP0, `(.L_x_51) ;  /* 0x00000001088c7547 */ /* 0x000fea000b800000 */
[----:B------:R-:W1:Y:S01]  /*0670*/  LDC.64 R10, c[0x0][0x388] ;  /* 0x0000e200ff0a7b82 */ /* 0x000e620000000a00 */
[----:B------:R-:W-:Y:S01]  /*0680*/  MOV R15, UR4 ;  /* 0x00000004000f7c02 */ /* 0x000fe20008000f00 */
[----:B------:R-:W3:Y:S01]  /*0690*/  LDCU.64 UR6, c[0x0][0x388] ;  /* 0x00007100ff0677ac */ /* 0x000ee20008000a00 */
[----:B------:R-:W-:-:S03]  /*06a0*/  IADD3 R9, PT, PT, R5, UR4, RZ ;  /* 0x0000000405097c10 */ /* 0x000fc6000fffe0ff */
[----:B------:R-:W-:Y:S02]  /*06b0*/  IMAD R15, R15, UR18, R0 ;  /* 0x000000120f0f7c24 */ /* 0x000fe4000f8e0200 */
[----:B------:R-:W4:Y:S01]  /*06c0*/  LDC.64 R12, c[0x0][0x390] ;  /* 0x0000e400ff0c7b82 */ /* 0x000f220000000a00 */
[----:B-1----:R-:W-:-:S06]  /*06d0*/  IMAD.WIDE.U32 R10, R9, 0x4, R10 ;  /* 0x00000004090a7825 */ /* 0x002fcc00078e000a */
[----:B------:R-:W5:Y:S01]  /*06e0*/  LDG.E R10, desc[UR16][R10.64] ;  /* 0x000000100a0a7981 */ /* 0x000f62000c1e1900 */
[----:B----4-:R-:W-:-:S05]  /*06f0*/  IMAD.WIDE R12, R15, 0x4, R12 ;  /* 0x000000040f0c7825 */ /* 0x010fca00078e020c */
[----:B------:R-:W5:Y:S01]  /*0700*/  LDG.E R4, desc[UR16][R12.64] ;  /* 0x000000100c047981 */ /* 0x000f62000c1e1900 */
[----:B------:R-:W-:Y:S02]  /*0710*/  IADD3 R6, P0, PT, R5, UR4, RZ ;  /* 0x0000000405067c10 */ /* 0x000fe4000ff1e0ff */
[----:B--2---:R-:W-:Y:S02]  /*0720*/  MOV R17, UR18 ;  /* 0x0000001200117c02 */ /* 0x004fe40008000f00 */
[----:B------:R-:W-:Y:S02]  /*0730*/  IADD3.X R9, PT, PT, RZ, RZ, RZ, P0, !PT ;  /* 0x000000ffff097210 */ /* 0x000fe400007fe4ff */
[----:B---3--:R-:W-:-:S04]  /*0740*/  LEA R8, P0, R6, UR6, 0x2 ;  /* 0x0000000606087c11 */ /* 0x008fc8000f8010ff */
[----:B------:R-:W-:Y:S01]  /*0750*/  LEA.HI.X R9, R6, UR7, R9, 0x2, P0 ;  /* 0x0000000706097c11 */ /* 0x000fe200080f1409 */
[----:B-----5:R-:W-:Y:S01]  /*0760*/  FFMA R15, R10, R4, R7 ;  /* 0x000000040a0f7223 */ /* 0x020fe20000000007 */
[----:B------:R-:W-:-:S04]  /*0770*/  IMAD.WIDE.U32 R6, R17, 0x4, R12 ;  /* 0x0000000411067825 */ /* 0x000fc800078e000c */
[----:B------:R1:W-:Y:S04]  /*0780*/  STG.E desc[UR16][R2.64], R15 ;  /* 0x0000000f02007986 */ /* 0x0003e8000c101910 */
[----:B------:R-:W2:Y:S04]  /*0790*/  LDG.E R10, desc[UR16][R6.64] ;  /* 0x00000010060a7981 */ /* 0x000ea8000c1e1900 */
[----:B------:R-:W2:Y:S01]  /*07a0*/  LDG.E R4, desc[UR16][R8.64+0x4] ;  /* 0x0000041008047981 */ /* 0x000ea2000c1e1900 */
[----:B------:R-:W-:Y:S01]  /*07b0*/  MOV R11, UR18 ;  /* 0x00000012000b7c02 */ /* 0x000fe20008000f00 */
[----:B--2---:R-:W-:-:S04]  /*07c0*/  FFMA R17, R4, R10, R15 ;  /* 0x0000000a04117223 */ /* 0x004fc8000000000f */
[----:B------:R-:W-:Y:S01]  /*07d0*/  IMAD.WIDE.U32 R10, R11, 0x4, R6 ;  /* 0x000000040b0a7825 */ /* 0x000fe200078e0006 */
        /* <DEDUP_REMOVED lines=9> */
[----:B------:R-:W-:Y:S01]  /*0870*/  UIADD3 UR4, UPT, UPT, UR4, 0x4, URZ ;  /* 0x0000000404047890 */ /* 0x000fe2000fffe0ff */
[----:B--2---:R-:W-:-:S05]  /*0880*/  FFMA R7, R4, R12, R19 ;  /* 0x0000000c04077223 */ /* 0x004fca0000000013 */
[----:B------:R1:W-:Y:S06]  /*0890*/  STG.E desc[UR16][R2.64], R7 ;  /* 0x0000000702007986 */ /* 0x0003ec000c101910 */
.L_x_51:
[----:B------:R-:W-:-:S13]  /*08a0*/  ISETP.NE.AND P0, PT, RZ, UR5, PT ;  /* 0x00000005ff007c0c */ /* 0x000fda000bf05270 */
[----:B------:R-:W-:Y:S05]  /*08b0*/  @!P0 EXIT ;  /* 0x000000000000894d */ /* 0x000fea0003800000 */
[----:B------:R-:W-:-:S09]  /*08c0*/  UISETP.NE.AND UP0, UPT, UR5, 0x1, UPT ;  /* 0x000000010500788c */ /* 0x000fd2000bf05270 */
[----:B------:R-:W-:Y:S05]  /*08d0*/  BRA.U !UP0, `(.L_x_52) ;  /* 0x00000001085c7547 */ /* 0x000fea000b800000 */
[----:B------:R-:W3:Y:S01]  /*08e0*/  LDC.64 R8, c[0x0][0x388] ;  /* 0x0000e200ff087b82 */ /* 0x000ee20000000a00 */
[----:B-1----:R-:W-:Y:S01]  /*08f0*/  MOV R15, UR4 ;  /* 0x00000004000f7c02 */ /* 0x002fe20008000f00 */
[----:B------:R-:W1:Y:S01]  /*0900*/  LDCU.64 UR6, c[0x0][0x388] ;  /* 0x00007100ff0677ac */ /* 0x000e620008000a00 */
[----:B------:R-:W-:-:S03]  /*0910*/  IADD3 R13, PT, PT, R5, UR4, RZ ;  /* 0x00000004050d7c10 */ /* 0x000fc6000fffe0ff */
[----:B------:R-:W-:Y:S02]  /*0920*/  IMAD R15, R15, UR18, R0 ;  /* 0x000000120f0f7c24 */ /* 0x000fe4000f8e0200 */
[----:B------:R-:W4:Y:S01]  /*0930*/  LDC.64 R10, c[0x0][0x390] ;  /* 0x0000e400ff0a7b82 */ /* 0x000f220000000a00 */
[----:B---3--:R-:W-:-:S06]  /*0940*/  IMAD.WIDE.U32 R8, R13, 0x4, R8 ;  /* 0x000000040d087825 */ /* 0x008fcc00078e0008 */
[----:B------:R-:W2:Y:S01]  /*0950*/  LDG.E R8, desc[UR16][R8.64] ;  /* 0x0000001008087981 */ /* 0x000ea2000c1e1900 */
[----:B----4-:R-:W-:-:S05]  /*0960*/  IMAD.WIDE R10, R15, 0x4, R10 ;  /* 0x000000040f0a7825 */ /* 0x010fca00078e020a */
[----:B------:R-:W2:Y:S01]  /*0970*/  LDG.E R4, desc[UR16][R10.64] ;  /* 0x000000100a047981 */ /* 0x000ea2000c1e1900 */
[----:B------:R-:W-:Y:S02]  /*0980*/  IADD3 R6, P0, PT, R5, UR4, RZ ;  /* 0x0000000405067c10 */ /* 0x000fe4000ff1e0ff */
[----:B------:R-:W-:Y:S02]  /*0990*/  MOV R15, UR18 ;  /* 0x00000012000f7c02 */ /* 0x000fe40008000f00 */
[----:B------:R-:W-:Y:S02]  /*09a0*/  IADD3.X R13, PT, PT, RZ, RZ, RZ, P0, !PT ;  /* 0x000000ffff0d7210 */ /* 0x000fe400007fe4ff */
[----:B-1----:R-:W-:Y:S01]  /*09b0*/  LEA R12, P0, R6, UR6, 0x2 ;  /* 0x00000006060c7c11 */ /* 0x002fe2000f8010ff */
[----:B------:R-:W-:-:S03]  /*09c0*/  IMAD.WIDE.U32 R14, R15, 0x4, R10 ;  /* 0x000000040f0e7825 */ /* 0x000fc600078e000a */
[----:B------:R-:W-:Y:S01]  /*09d0*/  LEA.HI.X R13, R6, UR7, R13, 0x2, P0 ;  /* 0x00000007060d7c11 */ /* 0x000fe200080f140d */
[----:B--2---:R-:W-:-:S05]  /*09e0*/  FFMA R17, R8, R4, R7 ;  /* 0x0000000408117223 */ /* 0x004fca0000000007 */
[----:B------:R3:W-:Y:S04]  /*09f0*/  STG.E desc[UR16][R2.64], R17 ;  /* 0x0000001102007986 */ /* 0x0007e8000c101910 */
[----:B------:R-:W2:Y:S04]  /*0a00*/  LDG.E R14, desc[UR16][R14.64] ;  /* 0x000000100e0e7981 */ /* 0x000ea8000c1e1900 */
[----:B------:R-:W2:Y:S01]  /*0a10*/  LDG.E R12, desc[UR16][R12.64+0x4] ;  /* 0x000004100c0c7981 */ /* 0x000ea2000c1e1900 */
[----:B------:R-:W-:Y:S01]  /*0a20*/  UIADD3 UR4, UPT, UPT, UR4, 0x2, URZ ;  /* 0x0000000204047890 */ /* 0x000fe2000fffe0ff */
[----:B--2---:R-:W-:-:S05]  /*0a30*/  FFMA R7, R12, R14, R17 ;  /* 0x0000000e0c077223 */ /* 0x004fca0000000011 */
[----:B------:R3:W-:Y:S06]  /*0a40*/  STG.E desc[UR16][R2.64], R7 ;  /* 0x0000000702007986 */ /* 0x0007ec000c101910 */
.L_x_52:
[----:B------:R-:W-:-:S04]  /*0a50*/  ULOP3.LUT UR5, UR18, 0x1, URZ, 0xc0, !UPT ;  /* 0x0000000112057892 */ /* 0x000fc8000f8ec0ff */
[----:B------:R-:W-:-:S06]  /*0a60*/  UISETP.NE.U32.AND UP0, UPT, UR5, 0x1, UPT ;  /* 0x000000010500788c */ /* 0x000fcc000bf05070 */
[----:B------:R-:W-:-:S13]  /*0a70*/  PLOP3.LUT P0, PT, PT, PT, UP0, 0x80, 0x8 ;  /* 0x000000000008781c */ /* 0x000fda0003f0f008 */
[----:B------:R-:W-:Y:S05]  /*0a80*/  @P0 EXIT ;  /* 0x000000000000094d */ /* 0x000fea0003800000 */
[----:B------:R-:W4:Y:S01]  /*0a90*/  LDC.64 R8, c[0x0][0x388] ;  /* 0x0000e200ff087b82 */ /* 0x000f220000000a00 */
[----:B------:R-:W-:Y:S02]  /*0aa0*/  MOV R13, UR4 ;  /* 0x00000004000d7c02 */ /* 0x000fe40008000f00 */
[----:B------:R-:W-:-:S03]  /*0ab0*/  IADD3 R5, PT, PT, R5, UR4, RZ ;  /* 0x0000000405057c10 */ /* 0x000fc6000fffe0ff */
[----:B------:R-:W-:Y:S02]  /*0ac0*/  IMAD R13, R13, UR18, R0 ;  /* 0x000000120d0d7c24 */ /* 0x000fe4000f8e0200 */
[----:B------:R-:W5:Y:S01]  /*0ad0*/  LDC.64 R10, c[0x0][0x390] ;  /* 0x0000e400ff0a7b82 */ /* 0x000f620000000a00 */
[----:B----4-:R-:W-:-:S06]  /*0ae0*/  IMAD.WIDE.U32 R4, R5, 0x4, R8 ;  /* 0x0000000405047825 */ /* 0x010fcc00078e0008 */
[----:B------:R-:W1:Y:S01]  /*0af0*/  LDG.E R4, desc[UR16][R4.64] ;  /* 0x0000001004047981 */ /* 0x000e62000c1e1900 */
[----:B-----5:R-:W-:-:S06]  /*0b00*/  IMAD.WIDE R8, R13, 0x4, R10 ;  /* 0x000000040d087825 */ /* 0x020fcc00078e020a */
[----:B------:R-:W1:Y:S02]  /*0b10*/  LDG.E R8, desc[UR16][R8.64] ;  /* 0x0000001008087981 */ /* 0x000e64000c1e1900 */
[----:B-123--:R-:W-:-:S05]  /*0b20*/  FFMA R7, R4, R8, R7 ;  /* 0x0000000804077223 */ /* 0x00efca0000000007 */
[----:B------:R-:W-:Y:S01]  /*0b30*/  STG.E desc[UR16][R2.64], R7 ;  /* 0x0000000702007986 */ /* 0x000fe2000c101910 */
[----:B------:R-:W-:Y:S05]  /*0b40*/  EXIT ;  /* 0x000000000000794d */ /* 0x000fea0003800000 */
.L_x_53:
        /* <DEDUP_REMOVED lines=11> */
.L_x_67:


//--------------------- .text._Z10matrixCopyPfS_i --------------------------
	.section	.text._Z10matrixCopyPfS_i,"ax",@progbits
	.align	128
        .global         _Z10matrixCopyPfS_i
        .type           _Z10matrixCopyPfS_i,@function
        .size           _Z10matrixCopyPfS_i,(.L_x_68 - _Z10matrixCopyPfS_i)
        .other          _Z10matrixCopyPfS_i,@"STO_CUDA_ENTRY STV_DEFAULT"
_Z10matrixCopyPfS_i:
.text._Z10matrixCopyPfS_i:
[----:B------:R-:W-:Y:S01]  /*0000*/  LDC R1, c[0x0][0x37c] ;  /* 0x0000df00ff017b82 */ /* 0x000fe20000000800 */
[----:B------:R-:W0:Y:S07]  /*0010*/  S2R R5, SR_TID.Y ;  /* 0x0000000000057919 */ /* 0x000e2e0000002200 */
[----:B------:R-:W0:Y:S01]  /*0020*/  S2UR UR6, SR_CTAID.Y ;  /* 0x00000000000679c3 */ /* 0x000e220000002600 */
[----:B------:R-:W1:Y:S01]  /*0030*/  LDCU UR8, c[0x0][0x390] ;  /* 0x00007200ff0877ac */ /* 0x000e620008000800 */
[----:B------:R-:W2:Y:S01]  /*0040*/  S2R R7, SR_TID.X ;  /* 0x0000000000077919 */ /* 0x000ea20000002100 */
[----:B------:R-:W3:Y:S05]  /*0050*/  LDCU.64 UR4, c[0x0][0x358] ;  /* 0x00006b00ff0477ac */ /* 0x000eea0008000a00 */
[----:B------:R-:W0:Y:S08]  /*0060*/  LDC R0, c[0x0][0x364] ;  /* 0x0000d900ff007b82 */ /* 0x000e300000000800 */
[----:B------:R-:W2:Y:S08]  /*0070*/  S2UR UR7, SR_CTAID.X ;  /* 0x00000000000779c3 */ /* 0x000eb00000002500 */
[----:B------:R-:W2:Y:S08]  /*0080*/  LDC R4, c[0x0][0x360] ;  /* 0x0000d800ff047b82 */ /* 0x000eb00000000800 */
[----:B------:R-:W4:Y:S01]  /*0090*/  LDC.64 R2, c[0x0][0x388] ;  /* 0x0000e200ff027b82 */ /* 0x000f220000000a00 */
[----:B0-----:R-:W-:-:S02]  /*00a0*/  IMAD R0, R0, UR6, R5 ;  /* 0x0000000600007c24 */ /* 0x001fc4000f8e0205 */
[----:B--2---:R-:W-:-:S04]  /*00b0*/  IMAD R5, R4, UR7, R7 ;  /* 0x0000000704057c24 */ /* 0x004fc8000f8e0207 */
[----:B-1----:R-:W-:Y:S02]  /*00c0*/  IMAD R7, R0, UR8, R5 ;  /* 0x0000000800077c24 */ /* 0x002fe4000f8e0205 */
[----:B------:R-:W0:Y:S02]  /*00d0*/  LDC.64 R4, c[0x0][0x380] ;  /* 0x0000e000ff047b82 */ /* 0x000e240000000a00 */
[----:B----4-:R-:W-:-:S06]  /*00e0*/  IMAD.WIDE R2, R7, 0x4, R2 ;  /* 0x0000000407027825 */ /* 0x010fcc00078e0202 */
[----:B---3--:R-:W2:Y:S01]  /*00f0*/  LDG.E R3, desc[UR4][R2.64] ;  /* 0x0000000402037981 */ /* 0x008ea2000c1e1900 */
[----:B0-----:R-:W-:-:S05]  /*0100*/  IMAD.WIDE R4, R7, 0x4, R4 ;  /* 0x0000000407047825 */ /* 0x001fca00078e0204 */
[----:B--2---:R-:W-:Y:S01]  /*0110*/  STG.E desc[UR4][R4.64], R3 ;  /* 0x0000000304007986 */ /* 0x004fe2000c101904 */
[----:B------:R-:W-:Y:S05]  /*0120*/  EXIT ;  /* 0x000000000000794d */ /* 0x000fea0003800000 */
.L_x_54:
        /* <DEDUP_REMOVED lines=13> */
.L_x_68:


//--------------------- .text._Z15matrixTransposePfi --------------------------
	.section	.text._Z15matrixTransposePfi,"ax",@progbits
	.align	128
        .global         _Z15matrixTransposePfi
        .type           _Z15matrixTransposePfi,@function
        .size           _Z15matrixTransposePfi,(.L_x_69 - _Z15matrixTransposePfi)
        .other          _Z15matrixTransposePfi,@"STO_CUDA_ENTRY STV_DEFAULT"
_Z15matrixTransposePfi:
.text._Z15matrixTransposePfi:
[----:B------:R-:W-:Y:S01]  /*0000*/  LDC R1, c[0x0][0x37c] ;  /* 0x0000df00ff017b82 */ /* 0x000fe20000000800 */
[----:B------:R-:W0:Y:S07]  /*0010*/  S2R R3, SR_TID.Y ;  /* 0x0000000000037919 */ /* 0x000e2e0000002200 */
[----:B------:R-:W0:Y:S01]  /*0020*/  LDC R0, c[0x0][0x364] ;  /* 0x0000d900ff007b82 */ /* 0x000e220000000800 */
[----:B------:R-:W1:Y:S07]  /*0030*/  S2R R2, SR_TID.X ;  /* 0x0000000000027919 */ /* 0x000e6e0000002100 */
[----:B------:R-:W0:Y:S08]  /*0040*/  S2UR UR4, SR_CTAID.Y ;  /* 0x00000000000479c3 */ /* 0x000e300000002600 */
[----:B------:R-:W1:Y:S08]  /*0050*/  S2UR UR5, SR_CTAID.X ;  /* 0x00000000000579c3 */ /* 0x000e700000002500 */
[----:B------:R-:W1:Y:S01]  /*0060*/  LDC R5, c[0x0][0x360] ;  /* 0x0000d800ff057b82 */ /* 0x000e620000000800 */
[----:B0-----:R-:W-:-:S02]  /*0070*/  IMAD R0, R0, UR4, R3 ;  /* 0x0000000400007c24 */ /* 0x001fc4000f8e0203 */
[----:B-1----:R-:W-:-:S05]  /*0080*/  IMAD R5, R5, UR5, R2 ;  /* 0x0000000505057c24 */ /* 0x002fca000f8e0202 */
[----:B------:R-:W-:-:S13]  /*0090*/  ISETP.GT.AND P0, PT, R0, R5, PT ;  /* 0x000000050000720c */ /* 0x000fda0003f04270 */
[----:B------:R-:W-:Y:S05]  /*00a0*/  @P0 EXIT ;  /* 0x000000000000094d */ /* 0x000fea0003800000 */
[----:B------:R-:W0:Y:S01]  /*00b0*/  LDC.64 R2, c[0x0][0x380] ;  /* 0x0000e000ff027b82 */ /* 0x000e220000000a00 */
[----:B------:R-:W1:Y:S01]  /*00c0*/  LDCU UR6, c[0x0][0x388] ;  /* 0x00007100ff0677ac */ /* 0x000e620008000800 */
[----:B------:R-:W2:Y:S01]  /*00d0*/  LDCU.64 UR4, c[0x0][0x358] ;  /* 0x00006b00ff0477ac */ /* 0x000ea20008000a00 */
[----:B-1----:R-:W-:Y:S02]  /*00e0*/  IMAD R9, R5, UR6, R0 ;  /* 0x0000000605097c24 */ /* 0x002fe4000f8e0200 */
[----:B------:R-:W-:Y:S02]  /*00f0*/  IMAD R7, R0, UR6, R5 ;  /* 0x0000000600077c24 */ /* 0x000fe4000f8e0205 */
[----:B0-----:R-:W-:-:S04]  /*0100*/  IMAD.WIDE R4, R9, 0x4, R2 ;  /* 0x0000000409047825 */ /* 0x001fc800078e0202 */
[----:B------:R-:W-:Y:S01]  /*0110*/  IMAD.WIDE R2, R7, 0x4, R2 ;  /* 0x0000000407027825 */ /* 0x000fe200078e0202 */
[----:B--2---:R-:W2:Y:S04]  /*0120*/  LDG.E R9, desc[UR4][R4.64] ;  /* 0x0000000404097981 */ /* 0x004ea8000c1e1900 */
[----:B------:R-:W3:Y:S04]  /*0130*/  LDG.E R7, desc[UR4][R2.64] ;  /* 0x0000000402077981 */ /* 0x000ee8000c1e1900 */
[----:B--2---:R-:W-:Y:S04]  /*0140*/  STG.E desc[UR4][R2.64], R9 ;  /* 0x0000000902007986 */ /* 0x004fe8000c101904 */
[----:B---3--:R-:W-:Y:S01]  /*0150*/  STG.E desc[UR4][R4.64], R7 ;  /* 0x0000000704007986 */ /* 0x008fe2000c101904 */
[----:B------:R-:W-:Y:S05]  /*0160*/  EXIT ;  /* 0x000000000000794d */ /* 0x000fea0003800000 */
.L_x_55:
        /* <DEDUP_REMOVED lines=9> */
.L_x_69:


//--------------------- .nv.shared.reserved.0     --------------------------
	.section	.nv.shared.reserved.0,"aw",@nobits
	.weak		__nv_reservedSMEM_offset_0_alias
	.size		__nv_reservedSMEM_offset_0_alias, 0, 64
	.other		__nv_reservedSMEM_offset_0_alias,@"STO_CUDA_RESERVED_SHARED STV_DEFAULT"
__nv_reservedSMEM_offset_0_alias:
	.zero		0
	.zero		64


//--------------------- .nv.constant0._Z5vmMulPfS_S_i --------------------------
	.section	.nv.constant0._Z5vmMulPfS_S_i,"a",@progbits
	.sectionflags	@""
	.align	4
.nv.constant0._Z5vmMulPfS_S_i:
	.zero		924


//--------------------- .nv.constant0._Z4mcolPfS_ii --------------------------
	.section	.nv.constant0._Z4mcolPfS_ii,"a",@progbits
	.sectionflags	@""
	.align	4
.nv.constant0._Z4mcolPfS_ii:
	.zero		920


//--------------------- .nv.constant0._Z4vdivPfS_S_i --------------------------
	.section	.nv.constant0._Z4vdivPfS_S_i,"a",@progbits
	.sectionflags	@""
	.align	4
.nv.constant0._Z4vdivPfS_S_i:
	.zero		924


//--------------------- .nv.constant0._Z7v_e_setPfii --------------------------
	.section	.nv.constant0._Z7v_e_setPfii,"a",@progbits
	.sectionflags	@""
	.align	4
.nv.constant0._Z7v_e_setPfii:
	.zero		912


//--------------------- .nv.constant0._Z10vnorm_flipPfS_ii --------------------------
	.section	.nv.constant0._Z10vnorm_flipPfS_ii,"a",@progbits
	.sectionflags	@""
	.align	4
.nv.constant0._Z10vnorm_flipPfS_ii:
	.zero		920


//--------------------- .nv.constant0._Z5vnormPfS_i --------------------------
	.section	.nv.constant0._Z5vnormPfS_i,"a",@progbits
	.sectionflags	@""
	.align	4
.nv.constant0._Z5vnormPfS_i:
	.zero		916


//--------------------- .nv.constant0._Z9vectorMulPfS_i --------------------------
	.section	.nv.constant0._Z9vectorMulPfS_i,"a",@progbits
	.sectionflags	@""
	.align	4
.nv.constant0._Z9vectorMulPfS_i:
	.zero		916


//--------------------- .nv.constant0._Z10vectorMaddPfS_S_S_i --------------------------
	.section	.nv.constant0._Z10vectorMaddPfS_S_S_i,"a",@progbits
	.sectionflags	@""
	.align	4
.nv.constant0._Z10vectorMaddPfS_S_S_i:
	.zero		932


//--------------------- .nv.constant0._Z11matrixMinorPfS_ii --------------------------
	.section	.nv.constant0._Z11matrixMinorPfS_ii,"a",@progbits
	.sectionflags	@""
	.align	4
.nv.constant0._Z11matrixMinorPfS_ii:
	.zero		920


//--------------------- .nv.constant0._Z9matrixMulPfS_S_i --------------------------
	.section	.nv.constant0._Z9matrixMulPfS_S_i,"a",@progbits
	.sectionflags	@""
	.align	4
.nv.constant0._Z9matrixMulPfS_S_i:
	.zero		924


//--------------------- .nv.constant0._Z10matrixCopyPfS_i --------------------------
	.section	.nv.constant0._Z10matrixCopyPfS_i,"a",@progbits
	.sectionflags	@""
	.align	4
.nv.constant0._Z10matrixCopyPfS_i:
	.zero		916


//--------------------- .nv.constant0._Z15matrixTransposePfi --------------------------
	.section	.nv.constant0._Z15matrixTransposePfi,"a",@progbits
	.sectionflags	@""
	.align	4
.nv.constant0._Z15matrixTransposePfi:
	.zero		908


//--------------------- SYMBOLS --------------------------

	.type		.nv.reservedSmem.offset0,@object
	.size		.nv.reservedSmem.offset0,0x4
